//
// Generated by NVIDIA NVVM Compiler
//
// Compiler Build ID: CL-36424714
// Cuda compilation tools, release 13.0, V13.0.88
// Based on NVVM 20.0.0
//

.version 9.0
.target sm_100
.address_size 64

	// .globl	_Z2K2PKiS0_Pijjj
.extern .func __assertfail
(
	.param .b64 __assertfail_param_0,
	.param .b64 __assertfail_param_1,
	.param .b32 __assertfail_param_2,
	.param .b64 __assertfail_param_3,
	.param .b64 __assertfail_param_4
)
;
// _ZZ2K2PKiS0_PijjjE2AT has been demoted
// _ZZ2K2PKiS0_PijjjE2BT has been demoted
.global .align 1 .b8 __unnamed_1[127] = {118, 111, 105, 100, 32, 84, 75, 40, 118, 97, 108, 95, 116, 32, 42, 44, 32, 112, 111, 115, 95, 116, 44, 32, 112, 111, 115, 95, 116, 44, 32, 118, 97, 108, 95, 116, 32, 42, 41, 32, 91, 119, 105, 116, 104, 32, 118, 97, 108, 95, 116, 32, 61, 32, 105, 110, 116, 59, 32, 112, 111, 115, 95, 116, 32, 61, 32, 117, 110, 115, 105, 103, 110, 101, 100, 32, 105, 110, 116, 59, 32, 117, 110, 115, 105, 103, 110, 101, 100, 32, 105, 110, 116, 32, 84, 77, 32, 61, 32, 51, 51, 85, 59, 32, 117, 110, 115, 105, 103, 110, 101, 100, 32, 105, 110, 116, 32, 84, 78, 32, 61, 32, 51, 51, 85, 93};
// _ZZ2TKIijLj33ELj33EEvPT_T0_S2_S1_E4tile has been demoted
.global .align 1 .b8 $str[17] = {98, 108, 111, 99, 107, 68, 105, 109, 46, 120, 32, 60, 61, 32, 84, 77};
.global .align 1 .b8 $str$1[27] = {47, 116, 109, 112, 47, 115, 97, 115, 115, 95, 99, 117, 95, 104, 50, 57, 109, 114, 52, 110, 122, 47, 107, 46, 99, 117};
.global .align 1 .b8 $str$2[17] = {98, 108, 111, 99, 107, 68, 105, 109, 46, 121, 32, 60, 61, 32, 84, 78};

.visible .entry _Z2K2PKiS0_Pijjj(
	.param .u64 .ptr .align 1 _Z2K2PKiS0_Pijjj_param_0,
	.param .u64 .ptr .align 1 _Z2K2PKiS0_Pijjj_param_1,
	.param .u64 .ptr .align 1 _Z2K2PKiS0_Pijjj_param_2,
	.param .u32 _Z2K2PKiS0_Pijjj_param_3,
	.param .u32 _Z2K2PKiS0_Pijjj_param_4,
	.param .u32 _Z2K2PKiS0_Pijjj_param_5
)
{
	.reg .pred 	%p<408>;
	.reg .b32 	%r<2340>;
	.reg .b64 	%rd<285>;
	// demoted variable
	.shared .align 4 .b8 _ZZ2K2PKiS0_PijjjE2AT[8192];
	// demoted variable
	.shared .align 4 .b8 _ZZ2K2PKiS0_PijjjE2BT[8192];
	ld.param.u64 	%rd5, [_Z2K2PKiS0_Pijjj_param_2];
	ld.param.u32 	%r215, [_Z2K2PKiS0_Pijjj_param_3];
	cvta.to.global.u64 	%rd1, %rd5;
	mov.u32 	%r218, %ctaid.x;
	shl.b32 	%r2264, %r218, 7;
	setp.ge.u32 	%p1, %r2264, %r215;
	@%p1 bra 	$L__BB0_283;
	ld.param.u32 	%r2097, [_Z2K2PKiS0_Pijjj_param_4];
	mov.u32 	%r219, %ctaid.y;
	shl.b32 	%r2, %r219, 7;
	mov.u32 	%r220, %nctaid.y;
	shl.b32 	%r3, %r220, 7;
	setp.ne.s32 	%p2, %r2097, 0;
	mov.u32 	%r221, %tid.x;
	mov.u32 	%r222, %tid.y;
	mov.u32 	%r4, %ntid.y;
	mov.u32 	%r5, %ntid.x;
	shl.b32 	%r6, %r221, 2;
	shl.b32 	%r7, %r222, 2;
	mov.u32 	%r223, %nctaid.x;
	shl.b32 	%r8, %r223, 7;
	@%p2 bra 	$L__BB0_134;
$L__BB0_2:
	ld.param.u32 	%r2197, [_Z2K2PKiS0_Pijjj_param_5];
	setp.ge.u32 	%p213, %r2, %r2197;
	@%p213 bra 	$L__BB0_133;
	ld.param.u32 	%r2198, [_Z2K2PKiS0_Pijjj_param_5];
	add.s32 	%r10, %r6, %r2264;
	mul.lo.s32 	%r11, %r10, %r2198;
	add.s32 	%r12, %r10, 1;
	add.s32 	%r13, %r11, %r2198;
	add.s32 	%r14, %r10, 2;
	add.s32 	%r15, %r13, %r2198;
	add.s32 	%r16, %r10, 3;
	add.s32 	%r17, %r15, %r2198;
	shl.b32 	%r1835, %r5, 2;
	add.s32 	%r18, %r10, %r1835;
	mul.lo.s32 	%r19, %r18, %r2198;
	add.s32 	%r20, %r18, 1;
	add.s32 	%r21, %r19, %r2198;
	add.s32 	%r22, %r18, 2;
	add.s32 	%r23, %r21, %r2198;
	add.s32 	%r24, %r18, 3;
	add.s32 	%r25, %r23, %r2198;
	mov.u32 	%r2265, %r2;
$L__BB0_4:
	ld.param.u32 	%r2199, [_Z2K2PKiS0_Pijjj_param_5];
	ld.param.u32 	%r2032, [_Z2K2PKiS0_Pijjj_param_3];
	setp.ge.u32 	%p214, %r10, %r2032;
	add.s32 	%r28, %r7, %r2265;
	setp.ge.u32 	%p215, %r28, %r2199;
	or.pred  	%p216, %p214, %p215;
	@%p216 bra 	$L__BB0_6;
	add.s32 	%r1837, %r28, %r11;
	mul.wide.u32 	%rd147, %r1837, 4;
	add.s64 	%rd148, %rd1, %rd147;
	mov.b32 	%r1838, 0;
	st.global.u32 	[%rd148], %r1838;
$L__BB0_6:
	ld.param.u32 	%r2200, [_Z2K2PKiS0_Pijjj_param_5];
	ld.param.u32 	%r2033, [_Z2K2PKiS0_Pijjj_param_3];
	setp.ge.u32 	%p217, %r10, %r2033;
	add.s32 	%r29, %r28, 1;
	setp.ge.u32 	%p218, %r29, %r2200;
	or.pred  	%p219, %p217, %p218;
	@%p219 bra 	$L__BB0_8;
	add.s32 	%r1839, %r29, %r11;
	mul.wide.u32 	%rd149, %r1839, 4;
	add.s64 	%rd150, %rd1, %rd149;
	mov.b32 	%r1840, 0;
	st.global.u32 	[%rd150], %r1840;
$L__BB0_8:
	ld.param.u32 	%r2201, [_Z2K2PKiS0_Pijjj_param_5];
	ld.param.u32 	%r2034, [_Z2K2PKiS0_Pijjj_param_3];
	setp.ge.u32 	%p220, %r10, %r2034;
	add.s32 	%r30, %r28, 2;
	setp.ge.u32 	%p221, %r30, %r2201;
	or.pred  	%p222, %p220, %p221;
	@%p222 bra 	$L__BB0_10;
	add.s32 	%r1841, %r30, %r11;
	mul.wide.u32 	%rd151, %r1841, 4;
	add.s64 	%rd152, %rd1, %rd151;
	mov.b32 	%r1842, 0;
	st.global.u32 	[%rd152], %r1842;
$L__BB0_10:
	ld.param.u32 	%r2202, [_Z2K2PKiS0_Pijjj_param_5];
	ld.param.u32 	%r2035, [_Z2K2PKiS0_Pijjj_param_3];
	setp.ge.u32 	%p223, %r10, %r2035;
	add.s32 	%r31, %r28, 3;
	setp.ge.u32 	%p224, %r31, %r2202;
	or.pred  	%p225, %p223, %p224;
	@%p225 bra 	$L__BB0_12;
	add.s32 	%r1843, %r31, %r11;
	mul.wide.u32 	%rd153, %r1843, 4;
	add.s64 	%rd154, %rd1, %rd153;
	mov.b32 	%r1844, 0;
	st.global.u32 	[%rd154], %r1844;
$L__BB0_12:
	ld.param.u32 	%r2203, [_Z2K2PKiS0_Pijjj_param_5];
	ld.param.u32 	%r2036, [_Z2K2PKiS0_Pijjj_param_3];
	setp.ge.u32 	%p226, %r28, %r2203;
	setp.ge.u32 	%p227, %r12, %r2036;
	or.pred  	%p228, %p227, %p226;
	@%p228 bra 	$L__BB0_14;
	add.s32 	%r1845, %r28, %r13;
	mul.wide.u32 	%rd155, %r1845, 4;
	add.s64 	%rd156, %rd1, %rd155;
	mov.b32 	%r1846, 0;
	st.global.u32 	[%rd156], %r1846;
$L__BB0_14:
	ld.param.u32 	%r2204, [_Z2K2PKiS0_Pijjj_param_5];
	ld.param.u32 	%r2037, [_Z2K2PKiS0_Pijjj_param_3];
	setp.ge.u32 	%p229, %r29, %r2204;
	setp.ge.u32 	%p230, %r12, %r2037;
	or.pred  	%p231, %p230, %p229;
	@%p231 bra 	$L__BB0_16;
	add.s32 	%r1847, %r29, %r13;
	mul.wide.u32 	%rd157, %r1847, 4;
	add.s64 	%rd158, %rd1, %rd157;
	mov.b32 	%r1848, 0;
	st.global.u32 	[%rd158], %r1848;
$L__BB0_16:
	ld.param.u32 	%r2205, [_Z2K2PKiS0_Pijjj_param_5];
	ld.param.u32 	%r2038, [_Z2K2PKiS0_Pijjj_param_3];
	setp.ge.u32 	%p232, %r30, %r2205;
	setp.ge.u32 	%p233, %r12, %r2038;
	or.pred  	%p234, %p233, %p232;
	@%p234 bra 	$L__BB0_18;
	add.s32 	%r1849, %r30, %r13;
	mul.wide.u32 	%rd159, %r1849, 4;
	add.s64 	%rd160, %rd1, %rd159;
	mov.b32 	%r1850, 0;
	st.global.u32 	[%rd160], %r1850;
$L__BB0_18:
	ld.param.u32 	%r2206, [_Z2K2PKiS0_Pijjj_param_5];
	ld.param.u32 	%r2039, [_Z2K2PKiS0_Pijjj_param_3];
	setp.ge.u32 	%p235, %r31, %r2206;
	setp.ge.u32 	%p236, %r12, %r2039;
	or.pred  	%p237, %p236, %p235;
	@%p237 bra 	$L__BB0_20;
	add.s32 	%r1851, %r31, %r13;
	mul.wide.u32 	%rd161, %r1851, 4;
	add.s64 	%rd162, %rd1, %rd161;
	mov.b32 	%r1852, 0;
	st.global.u32 	[%rd162], %r1852;
$L__BB0_20:
	ld.param.u32 	%r2207, [_Z2K2PKiS0_Pijjj_param_5];
	ld.param.u32 	%r2040, [_Z2K2PKiS0_Pijjj_param_3];
	setp.ge.u32 	%p238, %r28, %r2207;
	setp.ge.u32 	%p239, %r14, %r2040;
	or.pred  	%p240, %p239, %p238;
	@%p240 bra 	$L__BB0_22;
	add.s32 	%r1853, %r28, %r15;
	mul.wide.u32 	%rd163, %r1853, 4;
	add.s64 	%rd164, %rd1, %rd163;
	mov.b32 	%r1854, 0;
	st.global.u32 	[%rd164], %r1854;
$L__BB0_22:
	ld.param.u32 	%r2208, [_Z2K2PKiS0_Pijjj_param_5];
	ld.param.u32 	%r2041, [_Z2K2PKiS0_Pijjj_param_3];
	setp.ge.u32 	%p241, %r29, %r2208;
	setp.ge.u32 	%p242, %r14, %r2041;
	or.pred  	%p243, %p242, %p241;
	@%p243 bra 	$L__BB0_24;
	add.s32 	%r1855, %r29, %r15;
	mul.wide.u32 	%rd165, %r1855, 4;
	add.s64 	%rd166, %rd1, %rd165;
	mov.b32 	%r1856, 0;
	st.global.u32 	[%rd166], %r1856;
$L__BB0_24:
	ld.param.u32 	%r2209, [_Z2K2PKiS0_Pijjj_param_5];
	ld.param.u32 	%r2042, [_Z2K2PKiS0_Pijjj_param_3];
	setp.ge.u32 	%p244, %r30, %r2209;
	setp.ge.u32 	%p245, %r14, %r2042;
	or.pred  	%p246, %p245, %p244;
	@%p246 bra 	$L__BB0_26;
	add.s32 	%r1857, %r30, %r15;
	mul.wide.u32 	%rd167, %r1857, 4;
	add.s64 	%rd168, %rd1, %rd167;
	mov.b32 	%r1858, 0;
	st.global.u32 	[%rd168], %r1858;
$L__BB0_26:
	ld.param.u32 	%r2210, [_Z2K2PKiS0_Pijjj_param_5];
	ld.param.u32 	%r2043, [_Z2K2PKiS0_Pijjj_param_3];
	setp.ge.u32 	%p247, %r31, %r2210;
	setp.ge.u32 	%p248, %r14, %r2043;
	or.pred  	%p249, %p248, %p247;
	@%p249 bra 	$L__BB0_28;
	add.s32 	%r1859, %r31, %r15;
	mul.wide.u32 	%rd169, %r1859, 4;
	add.s64 	%rd170, %rd1, %rd169;
	mov.b32 	%r1860, 0;
	st.global.u32 	[%rd170], %r1860;
$L__BB0_28:
	ld.param.u32 	%r2211, [_Z2K2PKiS0_Pijjj_param_5];
	ld.param.u32 	%r2044, [_Z2K2PKiS0_Pijjj_param_3];
	setp.ge.u32 	%p250, %r28, %r2211;
	setp.ge.u32 	%p251, %r16, %r2044;
	or.pred  	%p252, %p251, %p250;
	@%p252 bra 	$L__BB0_30;
	add.s32 	%r1861, %r28, %r17;
	mul.wide.u32 	%rd171, %r1861, 4;
	add.s64 	%rd172, %rd1, %rd171;
	mov.b32 	%r1862, 0;
	st.global.u32 	[%rd172], %r1862;
$L__BB0_30:
	ld.param.u32 	%r2212, [_Z2K2PKiS0_Pijjj_param_5];
	ld.param.u32 	%r2045, [_Z2K2PKiS0_Pijjj_param_3];
	setp.ge.u32 	%p253, %r29, %r2212;
	setp.ge.u32 	%p254, %r16, %r2045;
	or.pred  	%p255, %p254, %p253;
	@%p255 bra 	$L__BB0_32;
	add.s32 	%r1863, %r29, %r17;
	mul.wide.u32 	%rd173, %r1863, 4;
	add.s64 	%rd174, %rd1, %rd173;
	mov.b32 	%r1864, 0;
	st.global.u32 	[%rd174], %r1864;
$L__BB0_32:
	ld.param.u32 	%r2213, [_Z2K2PKiS0_Pijjj_param_5];
	ld.param.u32 	%r2046, [_Z2K2PKiS0_Pijjj_param_3];
	setp.ge.u32 	%p256, %r30, %r2213;
	setp.ge.u32 	%p257, %r16, %r2046;
	or.pred  	%p258, %p257, %p256;
	@%p258 bra 	$L__BB0_34;
	add.s32 	%r1865, %r30, %r17;
	mul.wide.u32 	%rd175, %r1865, 4;
	add.s64 	%rd176, %rd1, %rd175;
	mov.b32 	%r1866, 0;
	st.global.u32 	[%rd176], %r1866;
$L__BB0_34:
	ld.param.u32 	%r2214, [_Z2K2PKiS0_Pijjj_param_5];
	ld.param.u32 	%r2047, [_Z2K2PKiS0_Pijjj_param_3];
	setp.ge.u32 	%p259, %r31, %r2214;
	setp.ge.u32 	%p260, %r16, %r2047;
	or.pred  	%p261, %p260, %p259;
	@%p261 bra 	$L__BB0_36;
	add.s32 	%r1867, %r31, %r17;
	mul.wide.u32 	%rd177, %r1867, 4;
	add.s64 	%rd178, %rd1, %rd177;
	mov.b32 	%r1868, 0;
	st.global.u32 	[%rd178], %r1868;
$L__BB0_36:
	ld.param.u32 	%r2215, [_Z2K2PKiS0_Pijjj_param_5];
	ld.param.u32 	%r2048, [_Z2K2PKiS0_Pijjj_param_3];
	setp.ge.u32 	%p262, %r10, %r2048;
	shl.b32 	%r1869, %r4, 2;
	add.s32 	%r32, %r28, %r1869;
	setp.ge.u32 	%p263, %r32, %r2215;
	or.pred  	%p264, %p262, %p263;
	@%p264 bra 	$L__BB0_38;
	add.s32 	%r1870, %r32, %r11;
	mul.wide.u32 	%rd179, %r1870, 4;
	add.s64 	%rd180, %rd1, %rd179;
	mov.b32 	%r1871, 0;
	st.global.u32 	[%rd180], %r1871;
$L__BB0_38:
	ld.param.u32 	%r2216, [_Z2K2PKiS0_Pijjj_param_5];
	ld.param.u32 	%r2049, [_Z2K2PKiS0_Pijjj_param_3];
	setp.ge.u32 	%p265, %r10, %r2049;
	add.s32 	%r33, %r32, 1;
	setp.ge.u32 	%p266, %r33, %r2216;
	or.pred  	%p267, %p265, %p266;
	@%p267 bra 	$L__BB0_40;
	add.s32 	%r1872, %r33, %r11;
	mul.wide.u32 	%rd181, %r1872, 4;
	add.s64 	%rd182, %rd1, %rd181;
	mov.b32 	%r1873, 0;
	st.global.u32 	[%rd182], %r1873;
$L__BB0_40:
	ld.param.u32 	%r2217, [_Z2K2PKiS0_Pijjj_param_5];
	ld.param.u32 	%r2050, [_Z2K2PKiS0_Pijjj_param_3];
	setp.ge.u32 	%p268, %r10, %r2050;
	add.s32 	%r34, %r32, 2;
	setp.ge.u32 	%p269, %r34, %r2217;
	or.pred  	%p270, %p268, %p269;
	@%p270 bra 	$L__BB0_42;
	add.s32 	%r1874, %r34, %r11;
	mul.wide.u32 	%rd183, %r1874, 4;
	add.s64 	%rd184, %rd1, %rd183;
	mov.b32 	%r1875, 0;
	st.global.u32 	[%rd184], %r1875;
$L__BB0_42:
	ld.param.u32 	%r2218, [_Z2K2PKiS0_Pijjj_param_5];
	ld.param.u32 	%r2051, [_Z2K2PKiS0_Pijjj_param_3];
	setp.ge.u32 	%p271, %r10, %r2051;
	add.s32 	%r35, %r32, 3;
	setp.ge.u32 	%p272, %r35, %r2218;
	or.pred  	%p273, %p271, %p272;
	@%p273 bra 	$L__BB0_44;
	add.s32 	%r1876, %r35, %r11;
	mul.wide.u32 	%rd185, %r1876, 4;
	add.s64 	%rd186, %rd1, %rd185;
	mov.b32 	%r1877, 0;
	st.global.u32 	[%rd186], %r1877;
$L__BB0_44:
	ld.param.u32 	%r2219, [_Z2K2PKiS0_Pijjj_param_5];
	ld.param.u32 	%r2052, [_Z2K2PKiS0_Pijjj_param_3];
	setp.ge.u32 	%p274, %r32, %r2219;
	setp.ge.u32 	%p275, %r12, %r2052;
	or.pred  	%p276, %p275, %p274;
	@%p276 bra 	$L__BB0_46;
	add.s32 	%r1878, %r32, %r13;
	mul.wide.u32 	%rd187, %r1878, 4;
	add.s64 	%rd188, %rd1, %rd187;
	mov.b32 	%r1879, 0;
	st.global.u32 	[%rd188], %r1879;
$L__BB0_46:
	ld.param.u32 	%r2220, [_Z2K2PKiS0_Pijjj_param_5];
	ld.param.u32 	%r2053, [_Z2K2PKiS0_Pijjj_param_3];
	setp.ge.u32 	%p277, %r33, %r2220;
	setp.ge.u32 	%p278, %r12, %r2053;
	or.pred  	%p279, %p278, %p277;
	@%p279 bra 	$L__BB0_48;
	add.s32 	%r1880, %r33, %r13;
	mul.wide.u32 	%rd189, %r1880, 4;
	add.s64 	%rd190, %rd1, %rd189;
	mov.b32 	%r1881, 0;
	st.global.u32 	[%rd190], %r1881;
$L__BB0_48:
	ld.param.u32 	%r2221, [_Z2K2PKiS0_Pijjj_param_5];
	ld.param.u32 	%r2054, [_Z2K2PKiS0_Pijjj_param_3];
	setp.ge.u32 	%p280, %r34, %r2221;
	setp.ge.u32 	%p281, %r12, %r2054;
	or.pred  	%p282, %p281, %p280;
	@%p282 bra 	$L__BB0_50;
	add.s32 	%r1882, %r34, %r13;
	mul.wide.u32 	%rd191, %r1882, 4;
	add.s64 	%rd192, %rd1, %rd191;
	mov.b32 	%r1883, 0;
	st.global.u32 	[%rd192], %r1883;
$L__BB0_50:
	ld.param.u32 	%r2222, [_Z2K2PKiS0_Pijjj_param_5];
	ld.param.u32 	%r2055, [_Z2K2PKiS0_Pijjj_param_3];
	setp.ge.u32 	%p283, %r35, %r2222;
	setp.ge.u32 	%p284, %r12, %r2055;
	or.pred  	%p285, %p284, %p283;
	@%p285 bra 	$L__BB0_52;
	add.s32 	%r1884, %r35, %r13;
	mul.wide.u32 	%rd193, %r1884, 4;
	add.s64 	%rd194, %rd1, %rd193;
	mov.b32 	%r1885, 0;
	st.global.u32 	[%rd194], %r1885;
$L__BB0_52:
	ld.param.u32 	%r2223, [_Z2K2PKiS0_Pijjj_param_5];
	ld.param.u32 	%r2056, [_Z2K2PKiS0_Pijjj_param_3];
	setp.ge.u32 	%p286, %r32, %r2223;
	setp.ge.u32 	%p287, %r14, %r2056;
	or.pred  	%p288, %p287, %p286;
	@%p288 bra 	$L__BB0_54;
	add.s32 	%r1886, %r32, %r15;
	mul.wide.u32 	%rd195, %r1886, 4;
	add.s64 	%rd196, %rd1, %rd195;
	mov.b32 	%r1887, 0;
	st.global.u32 	[%rd196], %r1887;
$L__BB0_54:
	ld.param.u32 	%r2224, [_Z2K2PKiS0_Pijjj_param_5];
	ld.param.u32 	%r2057, [_Z2K2PKiS0_Pijjj_param_3];
	setp.ge.u32 	%p289, %r33, %r2224;
	setp.ge.u32 	%p290, %r14, %r2057;
	or.pred  	%p291, %p290, %p289;
	@%p291 bra 	$L__BB0_56;
	add.s32 	%r1888, %r33, %r15;
	mul.wide.u32 	%rd197, %r1888, 4;
	add.s64 	%rd198, %rd1, %rd197;
	mov.b32 	%r1889, 0;
	st.global.u32 	[%rd198], %r1889;
$L__BB0_56:
	ld.param.u32 	%r2225, [_Z2K2PKiS0_Pijjj_param_5];
	ld.param.u32 	%r2058, [_Z2K2PKiS0_Pijjj_param_3];
	setp.ge.u32 	%p292, %r34, %r2225;
	setp.ge.u32 	%p293, %r14, %r2058;
	or.pred  	%p294, %p293, %p292;
	@%p294 bra 	$L__BB0_58;
	add.s32 	%r1890, %r34, %r15;
	mul.wide.u32 	%rd199, %r1890, 4;
	add.s64 	%rd200, %rd1, %rd199;
	mov.b32 	%r1891, 0;
	st.global.u32 	[%rd200], %r1891;
$L__BB0_58:
	ld.param.u32 	%r2226, [_Z2K2PKiS0_Pijjj_param_5];
	ld.param.u32 	%r2059, [_Z2K2PKiS0_Pijjj_param_3];
	setp.ge.u32 	%p295, %r35, %r2226;
	setp.ge.u32 	%p296, %r14, %r2059;
	or.pred  	%p297, %p296, %p295;
	@%p297 bra 	$L__BB0_60;
	add.s32 	%r1892, %r35, %r15;
	mul.wide.u32 	%rd201, %r1892, 4;
	add.s64 	%rd202, %rd1, %rd201;
	mov.b32 	%r1893, 0;
	st.global.u32 	[%rd202], %r1893;
$L__BB0_60:
	ld.param.u32 	%r2227, [_Z2K2PKiS0_Pijjj_param_5];
	ld.param.u32 	%r2060, [_Z2K2PKiS0_Pijjj_param_3];
	setp.ge.u32 	%p298, %r32, %r2227;
	setp.ge.u32 	%p299, %r16, %r2060;
	or.pred  	%p300, %p299, %p298;
	@%p300 bra 	$L__BB0_62;
	add.s32 	%r1894, %r32, %r17;
	mul.wide.u32 	%rd203, %r1894, 4;
	add.s64 	%rd204, %rd1, %rd203;
	mov.b32 	%r1895, 0;
	st.global.u32 	[%rd204], %r1895;
$L__BB0_62:
	ld.param.u32 	%r2228, [_Z2K2PKiS0_Pijjj_param_5];
	ld.param.u32 	%r2061, [_Z2K2PKiS0_Pijjj_param_3];
	setp.ge.u32 	%p301, %r33, %r2228;
	setp.ge.u32 	%p302, %r16, %r2061;
	or.pred  	%p303, %p302, %p301;
	@%p303 bra 	$L__BB0_64;
	add.s32 	%r1896, %r33, %r17;
	mul.wide.u32 	%rd205, %r1896, 4;
	add.s64 	%rd206, %rd1, %rd205;
	mov.b32 	%r1897, 0;
	st.global.u32 	[%rd206], %r1897;
$L__BB0_64:
	ld.param.u32 	%r2229, [_Z2K2PKiS0_Pijjj_param_5];
	ld.param.u32 	%r2062, [_Z2K2PKiS0_Pijjj_param_3];
	setp.ge.u32 	%p304, %r34, %r2229;
	setp.ge.u32 	%p305, %r16, %r2062;
	or.pred  	%p306, %p305, %p304;
	@%p306 bra 	$L__BB0_66;
	add.s32 	%r1898, %r34, %r17;
	mul.wide.u32 	%rd207, %r1898, 4;
	add.s64 	%rd208, %rd1, %rd207;
	mov.b32 	%r1899, 0;
	st.global.u32 	[%rd208], %r1899;
$L__BB0_66:
	ld.param.u32 	%r2230, [_Z2K2PKiS0_Pijjj_param_5];
	ld.param.u32 	%r2063, [_Z2K2PKiS0_Pijjj_param_3];
	setp.ge.u32 	%p307, %r35, %r2230;
	setp.ge.u32 	%p308, %r16, %r2063;
	or.pred  	%p309, %p308, %p307;
	@%p309 bra 	$L__BB0_68;
	add.s32 	%r1900, %r35, %r17;
	mul.wide.u32 	%rd209, %r1900, 4;
	add.s64 	%rd210, %rd1, %rd209;
	mov.b32 	%r1901, 0;
	st.global.u32 	[%rd210], %r1901;
$L__BB0_68:
	ld.param.u32 	%r2231, [_Z2K2PKiS0_Pijjj_param_5];
	ld.param.u32 	%r2064, [_Z2K2PKiS0_Pijjj_param_3];
	setp.ge.u32 	%p310, %r28, %r2231;
	setp.ge.u32 	%p311, %r18, %r2064;
	or.pred  	%p312, %p311, %p310;
	@%p312 bra 	$L__BB0_70;
	add.s32 	%r1902, %r28, %r19;
	mul.wide.u32 	%rd211, %r1902, 4;
	add.s64 	%rd212, %rd1, %rd211;
	mov.b32 	%r1903, 0;
	st.global.u32 	[%rd212], %r1903;
$L__BB0_70:
	ld.param.u32 	%r2232, [_Z2K2PKiS0_Pijjj_param_5];
	ld.param.u32 	%r2065, [_Z2K2PKiS0_Pijjj_param_3];
	setp.ge.u32 	%p313, %r29, %r2232;
	setp.ge.u32 	%p314, %r18, %r2065;
	or.pred  	%p315, %p314, %p313;
	@%p315 bra 	$L__BB0_72;
	add.s32 	%r1904, %r29, %r19;
	mul.wide.u32 	%rd213, %r1904, 4;
	add.s64 	%rd214, %rd1, %rd213;
	mov.b32 	%r1905, 0;
	st.global.u32 	[%rd214], %r1905;
$L__BB0_72:
	ld.param.u32 	%r2233, [_Z2K2PKiS0_Pijjj_param_5];
	ld.param.u32 	%r2066, [_Z2K2PKiS0_Pijjj_param_3];
	setp.ge.u32 	%p316, %r30, %r2233;
	setp.ge.u32 	%p317, %r18, %r2066;
	or.pred  	%p318, %p317, %p316;
	@%p318 bra 	$L__BB0_74;
	add.s32 	%r1906, %r30, %r19;
	mul.wide.u32 	%rd215, %r1906, 4;
	add.s64 	%rd216, %rd1, %rd215;
	mov.b32 	%r1907, 0;
	st.global.u32 	[%rd216], %r1907;
$L__BB0_74:
	ld.param.u32 	%r2234, [_Z2K2PKiS0_Pijjj_param_5];
	ld.param.u32 	%r2067, [_Z2K2PKiS0_Pijjj_param_3];
	setp.ge.u32 	%p319, %r31, %r2234;
	setp.ge.u32 	%p320, %r18, %r2067;
	or.pred  	%p321, %p320, %p319;
	@%p321 bra 	$L__BB0_76;
	add.s32 	%r1908, %r31, %r19;
	mul.wide.u32 	%rd217, %r1908, 4;
	add.s64 	%rd218, %rd1, %rd217;
	mov.b32 	%r1909, 0;
	st.global.u32 	[%rd218], %r1909;
$L__BB0_76:
	ld.param.u32 	%r2235, [_Z2K2PKiS0_Pijjj_param_5];
	ld.param.u32 	%r2068, [_Z2K2PKiS0_Pijjj_param_3];
	setp.ge.u32 	%p322, %r28, %r2235;
	setp.ge.u32 	%p323, %r20, %r2068;
	or.pred  	%p324, %p323, %p322;
	@%p324 bra 	$L__BB0_78;
	add.s32 	%r1910, %r28, %r21;
	mul.wide.u32 	%rd219, %r1910, 4;
	add.s64 	%rd220, %rd1, %rd219;
	mov.b32 	%r1911, 0;
	st.global.u32 	[%rd220], %r1911;
$L__BB0_78:
	ld.param.u32 	%r2236, [_Z2K2PKiS0_Pijjj_param_5];
	ld.param.u32 	%r2069, [_Z2K2PKiS0_Pijjj_param_3];
	setp.ge.u32 	%p325, %r29, %r2236;
	setp.ge.u32 	%p326, %r20, %r2069;
	or.pred  	%p327, %p326, %p325;
	@%p327 bra 	$L__BB0_80;
	add.s32 	%r1912, %r29, %r21;
	mul.wide.u32 	%rd221, %r1912, 4;
	add.s64 	%rd222, %rd1, %rd221;
	mov.b32 	%r1913, 0;
	st.global.u32 	[%rd222], %r1913;
$L__BB0_80:
	ld.param.u32 	%r2237, [_Z2K2PKiS0_Pijjj_param_5];
	ld.param.u32 	%r2070, [_Z2K2PKiS0_Pijjj_param_3];
	setp.ge.u32 	%p328, %r30, %r2237;
	setp.ge.u32 	%p329, %r20, %r2070;
	or.pred  	%p330, %p329, %p328;
	@%p330 bra 	$L__BB0_82;
	add.s32 	%r1914, %r30, %r21;
	mul.wide.u32 	%rd223, %r1914, 4;
	add.s64 	%rd224, %rd1, %rd223;
	mov.b32 	%r1915, 0;
	st.global.u32 	[%rd224], %r1915;
$L__BB0_82:
	ld.param.u32 	%r2238, [_Z2K2PKiS0_Pijjj_param_5];
	ld.param.u32 	%r2071, [_Z2K2PKiS0_Pijjj_param_3];
	setp.ge.u32 	%p331, %r31, %r2238;
	setp.ge.u32 	%p332, %r20, %r2071;
	or.pred  	%p333, %p332, %p331;
	@%p333 bra 	$L__BB0_84;
	add.s32 	%r1916, %r31, %r21;
	mul.wide.u32 	%rd225, %r1916, 4;
	add.s64 	%rd226, %rd1, %rd225;
	mov.b32 	%r1917, 0;
	st.global.u32 	[%rd226], %r1917;
$L__BB0_84:
	ld.param.u32 	%r2239, [_Z2K2PKiS0_Pijjj_param_5];
	ld.param.u32 	%r2072, [_Z2K2PKiS0_Pijjj_param_3];
	setp.ge.u32 	%p334, %r28, %r2239;
	setp.ge.u32 	%p335, %r22, %r2072;
	or.pred  	%p336, %p335, %p334;
	@%p336 bra 	$L__BB0_86;
	add.s32 	%r1918, %r28, %r23;
	mul.wide.u32 	%rd227, %r1918, 4;
	add.s64 	%rd228, %rd1, %rd227;
	mov.b32 	%r1919, 0;
	st.global.u32 	[%rd228], %r1919;
$L__BB0_86:
	ld.param.u32 	%r2240, [_Z2K2PKiS0_Pijjj_param_5];
	ld.param.u32 	%r2073, [_Z2K2PKiS0_Pijjj_param_3];
	setp.ge.u32 	%p337, %r29, %r2240;
	setp.ge.u32 	%p338, %r22, %r2073;
	or.pred  	%p339, %p338, %p337;
	@%p339 bra 	$L__BB0_88;
	add.s32 	%r1920, %r29, %r23;
	mul.wide.u32 	%rd229, %r1920, 4;
	add.s64 	%rd230, %rd1, %rd229;
	mov.b32 	%r1921, 0;
	st.global.u32 	[%rd230], %r1921;
$L__BB0_88:
	ld.param.u32 	%r2241, [_Z2K2PKiS0_Pijjj_param_5];
	ld.param.u32 	%r2074, [_Z2K2PKiS0_Pijjj_param_3];
	setp.ge.u32 	%p340, %r30, %r2241;
	setp.ge.u32 	%p341, %r22, %r2074;
	or.pred  	%p342, %p341, %p340;
	@%p342 bra 	$L__BB0_90;
	add.s32 	%r1922, %r30, %r23;
	mul.wide.u32 	%rd231, %r1922, 4;
	add.s64 	%rd232, %rd1, %rd231;
	mov.b32 	%r1923, 0;
	st.global.u32 	[%rd232], %r1923;
$L__BB0_90:
	ld.param.u32 	%r2242, [_Z2K2PKiS0_Pijjj_param_5];
	ld.param.u32 	%r2075, [_Z2K2PKiS0_Pijjj_param_3];
	setp.ge.u32 	%p343, %r31, %r2242;
	setp.ge.u32 	%p344, %r22, %r2075;
	or.pred  	%p345, %p344, %p343;
	@%p345 bra 	$L__BB0_92;
	add.s32 	%r1924, %r31, %r23;
	mul.wide.u32 	%rd233, %r1924, 4;
	add.s64 	%rd234, %rd1, %rd233;
	mov.b32 	%r1925, 0;
	st.global.u32 	[%rd234], %r1925;
$L__BB0_92:
	ld.param.u32 	%r2243, [_Z2K2PKiS0_Pijjj_param_5];
	ld.param.u32 	%r2076, [_Z2K2PKiS0_Pijjj_param_3];
	setp.ge.u32 	%p346, %r28, %r2243;
	setp.ge.u32 	%p347, %r24, %r2076;
	or.pred  	%p348, %p347, %p346;
	@%p348 bra 	$L__BB0_94;
	add.s32 	%r1926, %r28, %r25;
	mul.wide.u32 	%rd235, %r1926, 4;
	add.s64 	%rd236, %rd1, %rd235;
	mov.b32 	%r1927, 0;
	st.global.u32 	[%rd236], %r1927;
$L__BB0_94:
	ld.param.u32 	%r2244, [_Z2K2PKiS0_Pijjj_param_5];
	ld.param.u32 	%r2077, [_Z2K2PKiS0_Pijjj_param_3];
	setp.ge.u32 	%p349, %r29, %r2244;
	setp.ge.u32 	%p350, %r24, %r2077;
	or.pred  	%p351, %p350, %p349;
	@%p351 bra 	$L__BB0_96;
	add.s32 	%r1928, %r29, %r25;
	mul.wide.u32 	%rd237, %r1928, 4;
	add.s64 	%rd238, %rd1, %rd237;
	mov.b32 	%r1929, 0;
	st.global.u32 	[%rd238], %r1929;
$L__BB0_96:
	ld.param.u32 	%r2245, [_Z2K2PKiS0_Pijjj_param_5];
	ld.param.u32 	%r2078, [_Z2K2PKiS0_Pijjj_param_3];
	setp.ge.u32 	%p352, %r30, %r2245;
	setp.ge.u32 	%p353, %r24, %r2078;
	or.pred  	%p354, %p353, %p352;
	@%p354 bra 	$L__BB0_98;
	add.s32 	%r1930, %r30, %r25;
	mul.wide.u32 	%rd239, %r1930, 4;
	add.s64 	%rd240, %rd1, %rd239;
	mov.b32 	%r1931, 0;
	st.global.u32 	[%rd240], %r1931;
$L__BB0_98:
	ld.param.u32 	%r2246, [_Z2K2PKiS0_Pijjj_param_5];
	ld.param.u32 	%r2079, [_Z2K2PKiS0_Pijjj_param_3];
	setp.ge.u32 	%p355, %r31, %r2246;
	setp.ge.u32 	%p356, %r24, %r2079;
	or.pred  	%p357, %p356, %p355;
	@%p357 bra 	$L__BB0_100;
	add.s32 	%r1932, %r31, %r25;
	mul.wide.u32 	%rd241, %r1932, 4;
	add.s64 	%rd242, %rd1, %rd241;
	mov.b32 	%r1933, 0;
	st.global.u32 	[%rd242], %r1933;
$L__BB0_100:
	ld.param.u32 	%r2247, [_Z2K2PKiS0_Pijjj_param_5];
	ld.param.u32 	%r2080, [_Z2K2PKiS0_Pijjj_param_3];
	setp.ge.u32 	%p358, %r32, %r2247;
	setp.ge.u32 	%p359, %r18, %r2080;
	or.pred  	%p360, %p359, %p358;
	@%p360 bra 	$L__BB0_102;
	add.s32 	%r1934, %r32, %r19;
	mul.wide.u32 	%rd243, %r1934, 4;
	add.s64 	%rd244, %rd1, %rd243;
	mov.b32 	%r1935, 0;
	st.global.u32 	[%rd244], %r1935;
$L__BB0_102:
	ld.param.u32 	%r2248, [_Z2K2PKiS0_Pijjj_param_5];
	ld.param.u32 	%r2081, [_Z2K2PKiS0_Pijjj_param_3];
	setp.ge.u32 	%p361, %r33, %r2248;
	setp.ge.u32 	%p362, %r18, %r2081;
	or.pred  	%p363, %p362, %p361;
	@%p363 bra 	$L__BB0_104;
	add.s32 	%r1936, %r33, %r19;
	mul.wide.u32 	%rd245, %r1936, 4;
	add.s64 	%rd246, %rd1, %rd245;
	mov.b32 	%r1937, 0;
	st.global.u32 	[%rd246], %r1937;
$L__BB0_104:
	ld.param.u32 	%r2249, [_Z2K2PKiS0_Pijjj_param_5];
	ld.param.u32 	%r2082, [_Z2K2PKiS0_Pijjj_param_3];
	setp.ge.u32 	%p364, %r34, %r2249;
	setp.ge.u32 	%p365, %r18, %r2082;
	or.pred  	%p366, %p365, %p364;
	@%p366 bra 	$L__BB0_106;
	add.s32 	%r1938, %r34, %r19;
	mul.wide.u32 	%rd247, %r1938, 4;
	add.s64 	%rd248, %rd1, %rd247;
	mov.b32 	%r1939, 0;
	st.global.u32 	[%rd248], %r1939;
$L__BB0_106:
	ld.param.u32 	%r2250, [_Z2K2PKiS0_Pijjj_param_5];
	ld.param.u32 	%r2083, [_Z2K2PKiS0_Pijjj_param_3];
	setp.ge.u32 	%p367, %r35, %r2250;
	setp.ge.u32 	%p368, %r18, %r2083;
	or.pred  	%p369, %p368, %p367;
	@%p369 bra 	$L__BB0_108;
	add.s32 	%r1940, %r35, %r19;
	mul.wide.u32 	%rd249, %r1940, 4;
	add.s64 	%rd250, %rd1, %rd249;
	mov.b32 	%r1941, 0;
	st.global.u32 	[%rd250], %r1941;
$L__BB0_108:
	ld.param.u32 	%r2251, [_Z2K2PKiS0_Pijjj_param_5];
	ld.param.u32 	%r2084, [_Z2K2PKiS0_Pijjj_param_3];
	setp.ge.u32 	%p370, %r32, %r2251;
	setp.ge.u32 	%p371, %r20, %r2084;
	or.pred  	%p372, %p371, %p370;
	@%p372 bra 	$L__BB0_110;
	add.s32 	%r1942, %r32, %r21;
	mul.wide.u32 	%rd251, %r1942, 4;
	add.s64 	%rd252, %rd1, %rd251;
	mov.b32 	%r1943, 0;
	st.global.u32 	[%rd252], %r1943;
$L__BB0_110:
	ld.param.u32 	%r2252, [_Z2K2PKiS0_Pijjj_param_5];
	ld.param.u32 	%r2085, [_Z2K2PKiS0_Pijjj_param_3];
	setp.ge.u32 	%p373, %r33, %r2252;
	setp.ge.u32 	%p374, %r20, %r2085;
	or.pred  	%p375, %p374, %p373;
	@%p375 bra 	$L__BB0_112;
	add.s32 	%r1944, %r33, %r21;
	mul.wide.u32 	%rd253, %r1944, 4;
	add.s64 	%rd254, %rd1, %rd253;
	mov.b32 	%r1945, 0;
	st.global.u32 	[%rd254], %r1945;
$L__BB0_112:
	ld.param.u32 	%r2253, [_Z2K2PKiS0_Pijjj_param_5];
	ld.param.u32 	%r2086, [_Z2K2PKiS0_Pijjj_param_3];
	setp.ge.u32 	%p376, %r34, %r2253;
	setp.ge.u32 	%p377, %r20, %r2086;
	or.pred  	%p378, %p377, %p376;
	@%p378 bra 	$L__BB0_114;
	add.s32 	%r1946, %r34, %r21;
	mul.wide.u32 	%rd255, %r1946, 4;
	add.s64 	%rd256, %rd1, %rd255;
	mov.b32 	%r1947, 0;
	st.global.u32 	[%rd256], %r1947;
$L__BB0_114:
	ld.param.u32 	%r2254, [_Z2K2PKiS0_Pijjj_param_5];
	ld.param.u32 	%r2087, [_Z2K2PKiS0_Pijjj_param_3];
	setp.ge.u32 	%p379, %r35, %r2254;
	setp.ge.u32 	%p380, %r20, %r2087;
	or.pred  	%p381, %p380, %p379;
	@%p381 bra 	$L__BB0_116;
	add.s32 	%r1948, %r35, %r21;
	mul.wide.u32 	%rd257, %r1948, 4;
	add.s64 	%rd258, %rd1, %rd257;
	mov.b32 	%r1949, 0;
	st.global.u32 	[%rd258], %r1949;
$L__BB0_116:
	ld.param.u32 	%r2255, [_Z2K2PKiS0_Pijjj_param_5];
	ld.param.u32 	%r2088, [_Z2K2PKiS0_Pijjj_param_3];
	setp.ge.u32 	%p382, %r32, %r2255;
	setp.ge.u32 	%p383, %r22, %r2088;
	or.pred  	%p384, %p383, %p382;
	@%p384 bra 	$L__BB0_118;
	add.s32 	%r1950, %r32, %r23;
	mul.wide.u32 	%rd259, %r1950, 4;
	add.s64 	%rd260, %rd1, %rd259;
	mov.b32 	%r1951, 0;
	st.global.u32 	[%rd260], %r1951;
$L__BB0_118:
	ld.param.u32 	%r2256, [_Z2K2PKiS0_Pijjj_param_5];
	ld.param.u32 	%r2089, [_Z2K2PKiS0_Pijjj_param_3];
	setp.ge.u32 	%p385, %r33, %r2256;
	setp.ge.u32 	%p386, %r22, %r2089;
	or.pred  	%p387, %p386, %p385;
	@%p387 bra 	$L__BB0_120;
	add.s32 	%r1952, %r33, %r23;
	mul.wide.u32 	%rd261, %r1952, 4;
	add.s64 	%rd262, %rd1, %rd261;
	mov.b32 	%r1953, 0;
	st.global.u32 	[%rd262], %r1953;
$L__BB0_120:
	ld.param.u32 	%r2257, [_Z2K2PKiS0_Pijjj_param_5];
	ld.param.u32 	%r2090, [_Z2K2PKiS0_Pijjj_param_3];
	setp.ge.u32 	%p388, %r34, %r2257;
	setp.ge.u32 	%p389, %r22, %r2090;
	or.pred  	%p390, %p389, %p388;
	@%p390 bra 	$L__BB0_122;
	add.s32 	%r1954, %r34, %r23;
	mul.wide.u32 	%rd263, %r1954, 4;
	add.s64 	%rd264, %rd1, %rd263;
	mov.b32 	%r1955, 0;
	st.global.u32 	[%rd264], %r1955;
$L__BB0_122:
	ld.param.u32 	%r2258, [_Z2K2PKiS0_Pijjj_param_5];
	ld.param.u32 	%r2091, [_Z2K2PKiS0_Pijjj_param_3];
	setp.ge.u32 	%p391, %r35, %r2258;
	setp.ge.u32 	%p392, %r22, %r2091;
	or.pred  	%p393, %p392, %p391;
	@%p393 bra 	$L__BB0_124;
	add.s32 	%r1956, %r35, %r23;
	mul.wide.u32 	%rd265, %r1956, 4;
	add.s64 	%rd266, %rd1, %rd265;
	mov.b32 	%r1957, 0;
	st.global.u32 	[%rd266], %r1957;
$L__BB0_124:
	ld.param.u32 	%r2259, [_Z2K2PKiS0_Pijjj_param_5];
	ld.param.u32 	%r2092, [_Z2K2PKiS0_Pijjj_param_3];
	setp.ge.u32 	%p394, %r32, %r2259;
	setp.ge.u32 	%p395, %r24, %r2092;
	or.pred  	%p396, %p395, %p394;
	@%p396 bra 	$L__BB0_126;
	add.s32 	%r1958, %r32, %r25;
	mul.wide.u32 	%rd267, %r1958, 4;
	add.s64 	%rd268, %rd1, %rd267;
	mov.b32 	%r1959, 0;
	st.global.u32 	[%rd268], %r1959;
$L__BB0_126:
	ld.param.u32 	%r2260, [_Z2K2PKiS0_Pijjj_param_5];
	ld.param.u32 	%r2093, [_Z2K2PKiS0_Pijjj_param_3];
	setp.ge.u32 	%p397, %r33, %r2260;
	setp.ge.u32 	%p398, %r24, %r2093;
	or.pred  	%p399, %p398, %p397;
	@%p399 bra 	$L__BB0_128;
	add.s32 	%r1960, %r33, %r25;
	mul.wide.u32 	%rd269, %r1960, 4;
	add.s64 	%rd270, %rd1, %rd269;
	mov.b32 	%r1961, 0;
	st.global.u32 	[%rd270], %r1961;
$L__BB0_128:
	ld.param.u32 	%r2261, [_Z2K2PKiS0_Pijjj_param_5];
	ld.param.u32 	%r2094, [_Z2K2PKiS0_Pijjj_param_3];
	setp.ge.u32 	%p400, %r34, %r2261;
	setp.ge.u32 	%p401, %r24, %r2094;
	or.pred  	%p402, %p401, %p400;
	@%p402 bra 	$L__BB0_130;
	add.s32 	%r1962, %r34, %r25;
	mul.wide.u32 	%rd271, %r1962, 4;
	add.s64 	%rd272, %rd1, %rd271;
	mov.b32 	%r1963, 0;
	st.global.u32 	[%rd272], %r1963;
$L__BB0_130:
	ld.param.u32 	%r2262, [_Z2K2PKiS0_Pijjj_param_5];
	ld.param.u32 	%r2095, [_Z2K2PKiS0_Pijjj_param_3];
	setp.ge.u32 	%p403, %r35, %r2262;
	setp.ge.u32 	%p404, %r24, %r2095;
	or.pred  	%p405, %p404, %p403;
	@%p405 bra 	$L__BB0_132;
	add.s32 	%r1964, %r35, %r25;
	mul.wide.u32 	%rd273, %r1964, 4;
	add.s64 	%rd274, %rd1, %rd273;
	mov.b32 	%r1965, 0;
	st.global.u32 	[%rd274], %r1965;
$L__BB0_132:
	ld.param.u32 	%r2263, [_Z2K2PKiS0_Pijjj_param_5];
	add.s32 	%r2265, %r2265, %r3;
	setp.lt.u32 	%p406, %r2265, %r2263;
	@%p406 bra 	$L__BB0_4;
$L__BB0_133:
	ld.param.u32 	%r2096, [_Z2K2PKiS0_Pijjj_param_3];
	add.s32 	%r2264, %r2264, %r8;
	setp.lt.u32 	%p407, %r2264, %r2096;
	@%p407 bra 	$L__BB0_2;
	bra.uni 	$L__BB0_283;
$L__BB0_134:
	ld.param.u32 	%r2102, [_Z2K2PKiS0_Pijjj_param_5];
	mov.u32 	%r224, %ctaid.y;
	shl.b32 	%r2267, %r224, 7;
	setp.ge.u32 	%p3, %r2267, %r2102;
	@%p3 bra 	$L__BB0_282;
$L__BB0_135:
	mov.b32 	%r2268, 0;
	mov.u32 	%r2269, %r2268;
	mov.u32 	%r2270, %r2268;
	mov.u32 	%r2271, %r2268;
	mov.u32 	%r2272, %r2268;
	mov.u32 	%r2273, %r2268;
	mov.u32 	%r2274, %r2268;
	mov.u32 	%r2275, %r2268;
	mov.u32 	%r2276, %r2268;
	mov.u32 	%r2277, %r2268;
	mov.u32 	%r2278, %r2268;
	mov.u32 	%r2279, %r2268;
	mov.u32 	%r2280, %r2268;
	mov.u32 	%r2281, %r2268;
	mov.u32 	%r2282, %r2268;
	mov.u32 	%r2283, %r2268;
	mov.u32 	%r2284, %r2268;
	mov.u32 	%r2285, %r2268;
	mov.u32 	%r2286, %r2268;
	mov.u32 	%r2287, %r2268;
	mov.u32 	%r2288, %r2268;
	mov.u32 	%r2289, %r2268;
	mov.u32 	%r2290, %r2268;
	mov.u32 	%r2291, %r2268;
	mov.u32 	%r2292, %r2268;
	mov.u32 	%r2293, %r2268;
	mov.u32 	%r2294, %r2268;
	mov.u32 	%r2295, %r2268;
	mov.u32 	%r2296, %r2268;
	mov.u32 	%r2297, %r2268;
	mov.u32 	%r2298, %r2268;
	mov.u32 	%r2299, %r2268;
	mov.u32 	%r2300, %r2268;
	mov.u32 	%r2301, %r2268;
	mov.u32 	%r2302, %r2268;
	mov.u32 	%r2303, %r2268;
	mov.u32 	%r2304, %r2268;
	mov.u32 	%r2305, %r2268;
	mov.u32 	%r2306, %r2268;
	mov.u32 	%r2307, %r2268;
	mov.u32 	%r2308, %r2268;
	mov.u32 	%r2309, %r2268;
	mov.u32 	%r2310, %r2268;
	mov.u32 	%r2311, %r2268;
	mov.u32 	%r2312, %r2268;
	mov.u32 	%r2313, %r2268;
	mov.u32 	%r2314, %r2268;
	mov.u32 	%r2315, %r2268;
	mov.u32 	%r2316, %r2268;
	mov.u32 	%r2317, %r2268;
	mov.u32 	%r2318, %r2268;
	mov.u32 	%r2319, %r2268;
	mov.u32 	%r2320, %r2268;
	mov.u32 	%r2321, %r2268;
	mov.u32 	%r2322, %r2268;
	mov.u32 	%r2323, %r2268;
	mov.u32 	%r2324, %r2268;
	mov.u32 	%r2325, %r2268;
	mov.u32 	%r2326, %r2268;
	mov.u32 	%r2327, %r2268;
	mov.u32 	%r2328, %r2268;
	mov.u32 	%r2329, %r2268;
	mov.u32 	%r2330, %r2268;
	mov.u32 	%r2331, %r2268;
	mov.u32 	%r2332, %r2268;
$L__BB0_136:
	mov.u32 	%r2338, %tid.x;
	setp.gt.u32 	%p4, %r2338, 127;
	@%p4 bra 	$L__BB0_145;
	mov.u32 	%r2333, %tid.x;
$L__BB0_138:
	mov.u32 	%r2337, %tid.y;
	setp.gt.u32 	%p5, %r2337, 15;
	@%p5 bra 	$L__BB0_144;
	ld.param.u32 	%r2098, [_Z2K2PKiS0_Pijjj_param_4];
	add.s32 	%r228, %r2333, %r2264;
	shl.b32 	%r229, %r2333, 2;
	shl.b32 	%r230, %r2337, 9;
	mov.u32 	%r231, _ZZ2K2PKiS0_PijjjE2AT;
	add.s32 	%r232, %r231, %r230;
	add.s32 	%r2336, %r232, %r229;
	add.s32 	%r2334, %r2337, %r2332;
	mad.lo.s32 	%r2335, %r228, %r2098, %r2334;
$L__BB0_140:
	ld.param.u32 	%r2099, [_Z2K2PKiS0_Pijjj_param_4];
	ld.param.u32 	%r1966, [_Z2K2PKiS0_Pijjj_param_3];
	setp.ge.u32 	%p6, %r228, %r1966;
	setp.ge.u32 	%p7, %r2334, %r2099;
	or.pred  	%p8, %p6, %p7;
	@%p8 bra 	$L__BB0_142;
	ld.param.u64 	%rd275, [_Z2K2PKiS0_Pijjj_param_0];
	cvta.to.global.u64 	%rd6, %rd275;
	mul.wide.u32 	%rd7, %r2335, 4;
	add.s64 	%rd8, %rd6, %rd7;
	ld.global.u32 	%r235, [%rd8];
	st.shared.u32 	[%r2336], %r235;
	bra.uni 	$L__BB0_143;
$L__BB0_142:
	mov.b32 	%r234, 0;
	st.shared.u32 	[%r2336], %r234;
$L__BB0_143:
	mov.u32 	%r236, %ntid.y;
	add.s32 	%r2337, %r2337, %r236;
	shl.b32 	%r237, %r236, 9;
	add.s32 	%r2336, %r2336, %r237;
	add.s32 	%r2335, %r2335, %r236;
	add.s32 	%r2334, %r2334, %r236;
	setp.lt.u32 	%p9, %r2337, 16;
	@%p9 bra 	$L__BB0_140;
$L__BB0_144:
	mov.u32 	%r238, %ntid.x;
	add.s32 	%r2333, %r2333, %r238;
	setp.lt.u32 	%p10, %r2333, 128;
	@%p10 bra 	$L__BB0_138;
$L__BB0_145:
	setp.gt.u32 	%p11, %r2338, 15;
	@%p11 bra 	$L__BB0_152;
$L__BB0_146:
	mov.u32 	%r2339, %tid.y;
	setp.gt.u32 	%p12, %r2339, 127;
	@%p12 bra 	$L__BB0_151;
$L__BB0_147:
	ld.param.u32 	%r2103, [_Z2K2PKiS0_Pijjj_param_5];
	ld.param.u32 	%r2100, [_Z2K2PKiS0_Pijjj_param_4];
	add.s32 	%r239, %r2338, %r2332;
	setp.ge.u32 	%p13, %r239, %r2100;
	add.s32 	%r240, %r2339, %r2267;
	setp.ge.u32 	%p14, %r240, %r2103;
	or.pred  	%p15, %p13, %p14;
	@%p15 bra 	$L__BB0_149;
	ld.param.u32 	%r2104, [_Z2K2PKiS0_Pijjj_param_5];
	ld.param.u64 	%rd276, [_Z2K2PKiS0_Pijjj_param_1];
	mad.lo.s32 	%r249, %r239, %r2104, %r240;
	cvta.to.global.u64 	%rd9, %rd276;
	mul.wide.u32 	%rd10, %r249, 4;
	add.s64 	%rd11, %rd9, %rd10;
	ld.global.u32 	%r250, [%rd11];
	shl.b32 	%r251, %r2338, 9;
	mov.u32 	%r252, _ZZ2K2PKiS0_PijjjE2BT;
	add.s32 	%r253, %r252, %r251;
	shl.b32 	%r254, %r2339, 2;
	add.s32 	%r255, %r253, %r254;
	st.shared.u32 	[%r255], %r250;
	bra.uni 	$L__BB0_150;
$L__BB0_149:
	shl.b32 	%r241, %r2338, 9;
	mov.u32 	%r242, _ZZ2K2PKiS0_PijjjE2BT;
	add.s32 	%r243, %r242, %r241;
	shl.b32 	%r244, %r2339, 2;
	add.s32 	%r245, %r243, %r244;
	mov.b32 	%r246, 0;
	st.shared.u32 	[%r245], %r246;
$L__BB0_150:
	mov.u32 	%r256, %ntid.y;
	add.s32 	%r2339, %r2339, %r256;
	setp.lt.u32 	%p16, %r2339, 128;
	@%p16 bra 	$L__BB0_147;
$L__BB0_151:
	mov.u32 	%r257, %ntid.x;
	add.s32 	%r2338, %r2338, %r257;
	setp.lt.u32 	%p17, %r2338, 16;
	@%p17 bra 	$L__BB0_146;
$L__BB0_152:
	ld.param.u32 	%r2101, [_Z2K2PKiS0_Pijjj_param_4];
	mov.u32 	%r126, %tid.x;
	shl.b32 	%r258, %r126, 4;
	mov.u32 	%r259, _ZZ2K2PKiS0_PijjjE2AT;
	add.s32 	%r260, %r259, %r258;
	ld.shared.u32 	%r261, [%r260];
	ld.shared.u32 	%r262, [%r260+4];
	ld.shared.u32 	%r263, [%r260+8];
	ld.shared.u32 	%r264, [%r260+12];
	mov.u32 	%r265, %ntid.x;
	shl.b32 	%r266, %r265, 4;
	add.s32 	%r267, %r260, %r266;
	ld.shared.u32 	%r268, [%r267];
	ld.shared.u32 	%r269, [%r267+4];
	ld.shared.u32 	%r270, [%r267+8];
	ld.shared.u32 	%r271, [%r267+12];
	mov.u32 	%r127, %tid.y;
	shl.b32 	%r272, %r127, 4;
	mov.u32 	%r273, _ZZ2K2PKiS0_PijjjE2BT;
	add.s32 	%r274, %r273, %r272;
	ld.shared.u32 	%r275, [%r274];
	ld.shared.u32 	%r276, [%r274+4];
	ld.shared.u32 	%r277, [%r274+8];
	ld.shared.u32 	%r278, [%r274+12];
	mov.u32 	%r279, %ntid.y;
	shl.b32 	%r280, %r279, 4;
	add.s32 	%r281, %r274, %r280;
	ld.shared.u32 	%r282, [%r281];
	ld.shared.u32 	%r283, [%r281+4];
	ld.shared.u32 	%r284, [%r281+8];
	ld.shared.u32 	%r285, [%r281+12];
	mad.lo.s32 	%r286, %r275, %r261, %r2331;
	mad.lo.s32 	%r287, %r276, %r261, %r2330;
	mad.lo.s32 	%r288, %r277, %r261, %r2329;
	mad.lo.s32 	%r289, %r278, %r261, %r2328;
	mad.lo.s32 	%r290, %r275, %r262, %r2327;
	mad.lo.s32 	%r291, %r276, %r262, %r2326;
	mad.lo.s32 	%r292, %r277, %r262, %r2325;
	mad.lo.s32 	%r293, %r278, %r262, %r2324;
	mad.lo.s32 	%r294, %r275, %r263, %r2323;
	mad.lo.s32 	%r295, %r276, %r263, %r2322;
	mad.lo.s32 	%r296, %r277, %r263, %r2321;
	mad.lo.s32 	%r297, %r278, %r263, %r2320;
	mad.lo.s32 	%r298, %r275, %r264, %r2319;
	mad.lo.s32 	%r299, %r276, %r264, %r2318;
	mad.lo.s32 	%r300, %r277, %r264, %r2317;
	mad.lo.s32 	%r301, %r278, %r264, %r2316;
	mad.lo.s32 	%r302, %r282, %r261, %r2315;
	mad.lo.s32 	%r303, %r283, %r261, %r2314;
	mad.lo.s32 	%r304, %r284, %r261, %r2313;
	mad.lo.s32 	%r305, %r285, %r261, %r2312;
	mad.lo.s32 	%r306, %r282, %r262, %r2311;
	mad.lo.s32 	%r307, %r283, %r262, %r2310;
	mad.lo.s32 	%r308, %r284, %r262, %r2309;
	mad.lo.s32 	%r309, %r285, %r262, %r2308;
	mad.lo.s32 	%r310, %r282, %r263, %r2307;
	mad.lo.s32 	%r311, %r283, %r263, %r2306;
	mad.lo.s32 	%r312, %r284, %r263, %r2305;
	mad.lo.s32 	%r313, %r285, %r263, %r2304;
	mad.lo.s32 	%r314, %r282, %r264, %r2303;
	mad.lo.s32 	%r315, %r283, %r264, %r2302;
	mad.lo.s32 	%r316, %r284, %r264, %r2301;
	mad.lo.s32 	%r317, %r285, %r264, %r2300;
	mad.lo.s32 	%r318, %r275, %r268, %r2299;
	mad.lo.s32 	%r319, %r276, %r268, %r2298;
	mad.lo.s32 	%r320, %r277, %r268, %r2297;
	mad.lo.s32 	%r321, %r278, %r268, %r2296;
	mad.lo.s32 	%r322, %r275, %r269, %r2295;
	mad.lo.s32 	%r323, %r276, %r269, %r2294;
	mad.lo.s32 	%r324, %r277, %r269, %r2293;
	mad.lo.s32 	%r325, %r278, %r269, %r2292;
	mad.lo.s32 	%r326, %r275, %r270, %r2291;
	mad.lo.s32 	%r327, %r276, %r270, %r2290;
	mad.lo.s32 	%r328, %r277, %r270, %r2289;
	mad.lo.s32 	%r329, %r278, %r270, %r2288;
	mad.lo.s32 	%r330, %r275, %r271, %r2287;
	mad.lo.s32 	%r331, %r276, %r271, %r2286;
	mad.lo.s32 	%r332, %r277, %r271, %r2285;
	mad.lo.s32 	%r333, %r278, %r271, %r2284;
	mad.lo.s32 	%r334, %r282, %r268, %r2283;
	mad.lo.s32 	%r335, %r283, %r268, %r2282;
	mad.lo.s32 	%r336, %r284, %r268, %r2281;
	mad.lo.s32 	%r337, %r285, %r268, %r2280;
	mad.lo.s32 	%r338, %r282, %r269, %r2279;
	mad.lo.s32 	%r339, %r283, %r269, %r2278;
	mad.lo.s32 	%r340, %r284, %r269, %r2277;
	mad.lo.s32 	%r341, %r285, %r269, %r2276;
	mad.lo.s32 	%r342, %r282, %r270, %r2275;
	mad.lo.s32 	%r343, %r283, %r270, %r2274;
	mad.lo.s32 	%r344, %r284, %r270, %r2273;
	mad.lo.s32 	%r345, %r285, %r270, %r2272;
	mad.lo.s32 	%r346, %r282, %r271, %r2271;
	mad.lo.s32 	%r347, %r283, %r271, %r2270;
	mad.lo.s32 	%r348, %r284, %r271, %r2269;
	mad.lo.s32 	%r349, %r285, %r271, %r2268;
	ld.shared.u32 	%r350, [%r260+512];
	ld.shared.u32 	%r351, [%r260+516];
	ld.shared.u32 	%r352, [%r260+520];
	ld.shared.u32 	%r353, [%r260+524];
	ld.shared.u32 	%r354, [%r267+512];
	ld.shared.u32 	%r355, [%r267+516];
	ld.shared.u32 	%r356, [%r267+520];
	ld.shared.u32 	%r357, [%r267+524];
	ld.shared.u32 	%r358, [%r274+512];
	ld.shared.u32 	%r359, [%r274+516];
	ld.shared.u32 	%r360, [%r274+520];
	ld.shared.u32 	%r361, [%r274+524];
	ld.shared.u32 	%r362, [%r281+512];
	ld.shared.u32 	%r363, [%r281+516];
	ld.shared.u32 	%r364, [%r281+520];
	ld.shared.u32 	%r365, [%r281+524];
	mad.lo.s32 	%r366, %r358, %r350, %r286;
	mad.lo.s32 	%r367, %r359, %r350, %r287;
	mad.lo.s32 	%r368, %r360, %r350, %r288;
	mad.lo.s32 	%r369, %r361, %r350, %r289;
	mad.lo.s32 	%r370, %r358, %r351, %r290;
	mad.lo.s32 	%r371, %r359, %r351, %r291;
	mad.lo.s32 	%r372, %r360, %r351, %r292;
	mad.lo.s32 	%r373, %r361, %r351, %r293;
	mad.lo.s32 	%r374, %r358, %r352, %r294;
	mad.lo.s32 	%r375, %r359, %r352, %r295;
	mad.lo.s32 	%r376, %r360, %r352, %r296;
	mad.lo.s32 	%r377, %r361, %r352, %r297;
	mad.lo.s32 	%r378, %r358, %r353, %r298;
	mad.lo.s32 	%r379, %r359, %r353, %r299;
	mad.lo.s32 	%r380, %r360, %r353, %r300;
	mad.lo.s32 	%r381, %r361, %r353, %r301;
	mad.lo.s32 	%r382, %r362, %r350, %r302;
	mad.lo.s32 	%r383, %r363, %r350, %r303;
	mad.lo.s32 	%r384, %r364, %r350, %r304;
	mad.lo.s32 	%r385, %r365, %r350, %r305;
	mad.lo.s32 	%r386, %r362, %r351, %r306;
	mad.lo.s32 	%r387, %r363, %r351, %r307;
	mad.lo.s32 	%r388, %r364, %r351, %r308;
	mad.lo.s32 	%r389, %r365, %r351, %r309;
	mad.lo.s32 	%r390, %r362, %r352, %r310;
	mad.lo.s32 	%r391, %r363, %r352, %r311;
	mad.lo.s32 	%r392, %r364, %r352, %r312;
	mad.lo.s32 	%r393, %r365, %r352, %r313;
	mad.lo.s32 	%r394, %r362, %r353, %r314;
	mad.lo.s32 	%r395, %r363, %r353, %r315;
	mad.lo.s32 	%r396, %r364, %r353, %r316;
	mad.lo.s32 	%r397, %r365, %r353, %r317;
	mad.lo.s32 	%r398, %r358, %r354, %r318;
	mad.lo.s32 	%r399, %r359, %r354, %r319;
	mad.lo.s32 	%r400, %r360, %r354, %r320;
	mad.lo.s32 	%r401, %r361, %r354, %r321;
	mad.lo.s32 	%r402, %r358, %r355, %r322;
	mad.lo.s32 	%r403, %r359, %r355, %r323;
	mad.lo.s32 	%r404, %r360, %r355, %r324;
	mad.lo.s32 	%r405, %r361, %r355, %r325;
	mad.lo.s32 	%r406, %r358, %r356, %r326;
	mad.lo.s32 	%r407, %r359, %r356, %r327;
	mad.lo.s32 	%r408, %r360, %r356, %r328;
	mad.lo.s32 	%r409, %r361, %r356, %r329;
	mad.lo.s32 	%r410, %r358, %r357, %r330;
	mad.lo.s32 	%r411, %r359, %r357, %r331;
	mad.lo.s32 	%r412, %r360, %r357, %r332;
	mad.lo.s32 	%r413, %r361, %r357, %r333;
	mad.lo.s32 	%r414, %r362, %r354, %r334;
	mad.lo.s32 	%r415, %r363, %r354, %r335;
	mad.lo.s32 	%r416, %r364, %r354, %r336;
	mad.lo.s32 	%r417, %r365, %r354, %r337;
	mad.lo.s32 	%r418, %r362, %r355, %r338;
	mad.lo.s32 	%r419, %r363, %r355, %r339;
	mad.lo.s32 	%r420, %r364, %r355, %r340;
	mad.lo.s32 	%r421, %r365, %r355, %r341;
	mad.lo.s32 	%r422, %r362, %r356, %r342;
	mad.lo.s32 	%r423, %r363, %r356, %r343;
	mad.lo.s32 	%r424, %r364, %r356, %r344;
	mad.lo.s32 	%r425, %r365, %r356, %r345;
	mad.lo.s32 	%r426, %r362, %r357, %r346;
	mad.lo.s32 	%r427, %r363, %r357, %r347;
	mad.lo.s32 	%r428, %r364, %r357, %r348;
	mad.lo.s32 	%r429, %r365, %r357, %r349;
	ld.shared.u32 	%r430, [%r260+1024];
	ld.shared.u32 	%r431, [%r260+1028];
	ld.shared.u32 	%r432, [%r260+1032];
	ld.shared.u32 	%r433, [%r260+1036];
	ld.shared.u32 	%r434, [%r267+1024];
	ld.shared.u32 	%r435, [%r267+1028];
	ld.shared.u32 	%r436, [%r267+1032];
	ld.shared.u32 	%r437, [%r267+1036];
	ld.shared.u32 	%r438, [%r274+1024];
	ld.shared.u32 	%r439, [%r274+1028];
	ld.shared.u32 	%r440, [%r274+1032];
	ld.shared.u32 	%r441, [%r274+1036];
	ld.shared.u32 	%r442, [%r281+1024];
	ld.shared.u32 	%r443, [%r281+1028];
	ld.shared.u32 	%r444, [%r281+1032];
	ld.shared.u32 	%r445, [%r281+1036];
	mad.lo.s32 	%r446, %r438, %r430, %r366;
	mad.lo.s32 	%r447, %r439, %r430, %r367;
	mad.lo.s32 	%r448, %r440, %r430, %r368;
	mad.lo.s32 	%r449, %r441, %r430, %r369;
	mad.lo.s32 	%r450, %r438, %r431, %r370;
	mad.lo.s32 	%r451, %r439, %r431, %r371;
	mad.lo.s32 	%r452, %r440, %r431, %r372;
	mad.lo.s32 	%r453, %r441, %r431, %r373;
	mad.lo.s32 	%r454, %r438, %r432, %r374;
	mad.lo.s32 	%r455, %r439, %r432, %r375;
	mad.lo.s32 	%r456, %r440, %r432, %r376;
	mad.lo.s32 	%r457, %r441, %r432, %r377;
	mad.lo.s32 	%r458, %r438, %r433, %r378;
	mad.lo.s32 	%r459, %r439, %r433, %r379;
	mad.lo.s32 	%r460, %r440, %r433, %r380;
	mad.lo.s32 	%r461, %r441, %r433, %r381;
	mad.lo.s32 	%r462, %r442, %r430, %r382;
	mad.lo.s32 	%r463, %r443, %r430, %r383;
	mad.lo.s32 	%r464, %r444, %r430, %r384;
	mad.lo.s32 	%r465, %r445, %r430, %r385;
	mad.lo.s32 	%r466, %r442, %r431, %r386;
	mad.lo.s32 	%r467, %r443, %r431, %r387;
	mad.lo.s32 	%r468, %r444, %r431, %r388;
	mad.lo.s32 	%r469, %r445, %r431, %r389;
	mad.lo.s32 	%r470, %r442, %r432, %r390;
	mad.lo.s32 	%r471, %r443, %r432, %r391;
	mad.lo.s32 	%r472, %r444, %r432, %r392;
	mad.lo.s32 	%r473, %r445, %r432, %r393;
	mad.lo.s32 	%r474, %r442, %r433, %r394;
	mad.lo.s32 	%r475, %r443, %r433, %r395;
	mad.lo.s32 	%r476, %r444, %r433, %r396;
	mad.lo.s32 	%r477, %r445, %r433, %r397;
	mad.lo.s32 	%r478, %r438, %r434, %r398;
	mad.lo.s32 	%r479, %r439, %r434, %r399;
	mad.lo.s32 	%r480, %r440, %r434, %r400;
	mad.lo.s32 	%r481, %r441, %r434, %r401;
	mad.lo.s32 	%r482, %r438, %r435, %r402;
	mad.lo.s32 	%r483, %r439, %r435, %r403;
	mad.lo.s32 	%r484, %r440, %r435, %r404;
	mad.lo.s32 	%r485, %r441, %r435, %r405;
	mad.lo.s32 	%r486, %r438, %r436, %r406;
	mad.lo.s32 	%r487, %r439, %r436, %r407;
	mad.lo.s32 	%r488, %r440, %r436, %r408;
	mad.lo.s32 	%r489, %r441, %r436, %r409;
	mad.lo.s32 	%r490, %r438, %r437, %r410;
	mad.lo.s32 	%r491, %r439, %r437, %r411;
	mad.lo.s32 	%r492, %r440, %r437, %r412;
	mad.lo.s32 	%r493, %r441, %r437, %r413;
	mad.lo.s32 	%r494, %r442, %r434, %r414;
	mad.lo.s32 	%r495, %r443, %r434, %r415;
	mad.lo.s32 	%r496, %r444, %r434, %r416;
	mad.lo.s32 	%r497, %r445, %r434, %r417;
	mad.lo.s32 	%r498, %r442, %r435, %r418;
	mad.lo.s32 	%r499, %r443, %r435, %r419;
	mad.lo.s32 	%r500, %r444, %r435, %r420;
	mad.lo.s32 	%r501, %r445, %r435, %r421;
	mad.lo.s32 	%r502, %r442, %r436, %r422;
	mad.lo.s32 	%r503, %r443, %r436, %r423;
	mad.lo.s32 	%r504, %r444, %r436, %r424;
	mad.lo.s32 	%r505, %r445, %r436, %r425;
	mad.lo.s32 	%r506, %r442, %r437, %r426;
	mad.lo.s32 	%r507, %r443, %r437, %r427;
	mad.lo.s32 	%r508, %r444, %r437, %r428;
	mad.lo.s32 	%r509, %r445, %r437, %r429;
	ld.shared.u32 	%r510, [%r260+1536];
	ld.shared.u32 	%r511, [%r260+1540];
	ld.shared.u32 	%r512, [%r260+1544];
	ld.shared.u32 	%r513, [%r260+1548];
	ld.shared.u32 	%r514, [%r267+1536];
	ld.shared.u32 	%r515, [%r267+1540];
	ld.shared.u32 	%r516, [%r267+1544];
	ld.shared.u32 	%r517, [%r267+1548];
	ld.shared.u32 	%r518, [%r274+1536];
	ld.shared.u32 	%r519, [%r274+1540];
	ld.shared.u32 	%r520, [%r274+1544];
	ld.shared.u32 	%r521, [%r274+1548];
	ld.shared.u32 	%r522, [%r281+1536];
	ld.shared.u32 	%r523, [%r281+1540];
	ld.shared.u32 	%r524, [%r281+1544];
	ld.shared.u32 	%r525, [%r281+1548];
	mad.lo.s32 	%r526, %r518, %r510, %r446;
	mad.lo.s32 	%r527, %r519, %r510, %r447;
	mad.lo.s32 	%r528, %r520, %r510, %r448;
	mad.lo.s32 	%r529, %r521, %r510, %r449;
	mad.lo.s32 	%r530, %r518, %r511, %r450;
	mad.lo.s32 	%r531, %r519, %r511, %r451;
	mad.lo.s32 	%r532, %r520, %r511, %r452;
	mad.lo.s32 	%r533, %r521, %r511, %r453;
	mad.lo.s32 	%r534, %r518, %r512, %r454;
	mad.lo.s32 	%r535, %r519, %r512, %r455;
	mad.lo.s32 	%r536, %r520, %r512, %r456;
	mad.lo.s32 	%r537, %r521, %r512, %r457;
	mad.lo.s32 	%r538, %r518, %r513, %r458;
	mad.lo.s32 	%r539, %r519, %r513, %r459;
	mad.lo.s32 	%r540, %r520, %r513, %r460;
	mad.lo.s32 	%r541, %r521, %r513, %r461;
	mad.lo.s32 	%r542, %r522, %r510, %r462;
	mad.lo.s32 	%r543, %r523, %r510, %r463;
	mad.lo.s32 	%r544, %r524, %r510, %r464;
	mad.lo.s32 	%r545, %r525, %r510, %r465;
	mad.lo.s32 	%r546, %r522, %r511, %r466;
	mad.lo.s32 	%r547, %r523, %r511, %r467;
	mad.lo.s32 	%r548, %r524, %r511, %r468;
	mad.lo.s32 	%r549, %r525, %r511, %r469;
	mad.lo.s32 	%r550, %r522, %r512, %r470;
	mad.lo.s32 	%r551, %r523, %r512, %r471;
	mad.lo.s32 	%r552, %r524, %r512, %r472;
	mad.lo.s32 	%r553, %r525, %r512, %r473;
	mad.lo.s32 	%r554, %r522, %r513, %r474;
	mad.lo.s32 	%r555, %r523, %r513, %r475;
	mad.lo.s32 	%r556, %r524, %r513, %r476;
	mad.lo.s32 	%r557, %r525, %r513, %r477;
	mad.lo.s32 	%r558, %r518, %r514, %r478;
	mad.lo.s32 	%r559, %r519, %r514, %r479;
	mad.lo.s32 	%r560, %r520, %r514, %r480;
	mad.lo.s32 	%r561, %r521, %r514, %r481;
	mad.lo.s32 	%r562, %r518, %r515, %r482;
	mad.lo.s32 	%r563, %r519, %r515, %r483;
	mad.lo.s32 	%r564, %r520, %r515, %r484;
	mad.lo.s32 	%r565, %r521, %r515, %r485;
	mad.lo.s32 	%r566, %r518, %r516, %r486;
	mad.lo.s32 	%r567, %r519, %r516, %r487;
	mad.lo.s32 	%r568, %r520, %r516, %r488;
	mad.lo.s32 	%r569, %r521, %r516, %r489;
	mad.lo.s32 	%r570, %r518, %r517, %r490;
	mad.lo.s32 	%r571, %r519, %r517, %r491;
	mad.lo.s32 	%r572, %r520, %r517, %r492;
	mad.lo.s32 	%r573, %r521, %r517, %r493;
	mad.lo.s32 	%r574, %r522, %r514, %r494;
	mad.lo.s32 	%r575, %r523, %r514, %r495;
	mad.lo.s32 	%r576, %r524, %r514, %r496;
	mad.lo.s32 	%r577, %r525, %r514, %r497;
	mad.lo.s32 	%r578, %r522, %r515, %r498;
	mad.lo.s32 	%r579, %r523, %r515, %r499;
	mad.lo.s32 	%r580, %r524, %r515, %r500;
	mad.lo.s32 	%r581, %r525, %r515, %r501;
	mad.lo.s32 	%r582, %r522, %r516, %r502;
	mad.lo.s32 	%r583, %r523, %r516, %r503;
	mad.lo.s32 	%r584, %r524, %r516, %r504;
	mad.lo.s32 	%r585, %r525, %r516, %r505;
	mad.lo.s32 	%r586, %r522, %r517, %r506;
	mad.lo.s32 	%r587, %r523, %r517, %r507;
	mad.lo.s32 	%r588, %r524, %r517, %r508;
	mad.lo.s32 	%r589, %r525, %r517, %r509;
	ld.shared.u32 	%r590, [%r260+2048];
	ld.shared.u32 	%r591, [%r260+2052];
	ld.shared.u32 	%r592, [%r260+2056];
	ld.shared.u32 	%r593, [%r260+2060];
	ld.shared.u32 	%r594, [%r267+2048];
	ld.shared.u32 	%r595, [%r267+2052];
	ld.shared.u32 	%r596, [%r267+2056];
	ld.shared.u32 	%r597, [%r267+2060];
	ld.shared.u32 	%r598, [%r274+2048];
	ld.shared.u32 	%r599, [%r274+2052];
	ld.shared.u32 	%r600, [%r274+2056];
	ld.shared.u32 	%r601, [%r274+2060];
	ld.shared.u32 	%r602, [%r281+2048];
	ld.shared.u32 	%r603, [%r281+2052];
	ld.shared.u32 	%r604, [%r281+2056];
	ld.shared.u32 	%r605, [%r281+2060];
	mad.lo.s32 	%r606, %r598, %r590, %r526;
	mad.lo.s32 	%r607, %r599, %r590, %r527;
	mad.lo.s32 	%r608, %r600, %r590, %r528;
	mad.lo.s32 	%r609, %r601, %r590, %r529;
	mad.lo.s32 	%r610, %r598, %r591, %r530;
	mad.lo.s32 	%r611, %r599, %r591, %r531;
	mad.lo.s32 	%r612, %r600, %r591, %r532;
	mad.lo.s32 	%r613, %r601, %r591, %r533;
	mad.lo.s32 	%r614, %r598, %r592, %r534;
	mad.lo.s32 	%r615, %r599, %r592, %r535;
	mad.lo.s32 	%r616, %r600, %r592, %r536;
	mad.lo.s32 	%r617, %r601, %r592, %r537;
	mad.lo.s32 	%r618, %r598, %r593, %r538;
	mad.lo.s32 	%r619, %r599, %r593, %r539;
	mad.lo.s32 	%r620, %r600, %r593, %r540;
	mad.lo.s32 	%r621, %r601, %r593, %r541;
	mad.lo.s32 	%r622, %r602, %r590, %r542;
	mad.lo.s32 	%r623, %r603, %r590, %r543;
	mad.lo.s32 	%r624, %r604, %r590, %r544;
	mad.lo.s32 	%r625, %r605, %r590, %r545;
	mad.lo.s32 	%r626, %r602, %r591, %r546;
	mad.lo.s32 	%r627, %r603, %r591, %r547;
	mad.lo.s32 	%r628, %r604, %r591, %r548;
	mad.lo.s32 	%r629, %r605, %r591, %r549;
	mad.lo.s32 	%r630, %r602, %r592, %r550;
	mad.lo.s32 	%r631, %r603, %r592, %r551;
	mad.lo.s32 	%r632, %r604, %r592, %r552;
	mad.lo.s32 	%r633, %r605, %r592, %r553;
	mad.lo.s32 	%r634, %r602, %r593, %r554;
	mad.lo.s32 	%r635, %r603, %r593, %r555;
	mad.lo.s32 	%r636, %r604, %r593, %r556;
	mad.lo.s32 	%r637, %r605, %r593, %r557;
	mad.lo.s32 	%r638, %r598, %r594, %r558;
	mad.lo.s32 	%r639, %r599, %r594, %r559;
	mad.lo.s32 	%r640, %r600, %r594, %r560;
	mad.lo.s32 	%r641, %r601, %r594, %r561;
	mad.lo.s32 	%r642, %r598, %r595, %r562;
	mad.lo.s32 	%r643, %r599, %r595, %r563;
	mad.lo.s32 	%r644, %r600, %r595, %r564;
	mad.lo.s32 	%r645, %r601, %r595, %r565;
	mad.lo.s32 	%r646, %r598, %r596, %r566;
	mad.lo.s32 	%r647, %r599, %r596, %r567;
	mad.lo.s32 	%r648, %r600, %r596, %r568;
	mad.lo.s32 	%r649, %r601, %r596, %r569;
	mad.lo.s32 	%r650, %r598, %r597, %r570;
	mad.lo.s32 	%r651, %r599, %r597, %r571;
	mad.lo.s32 	%r652, %r600, %r597, %r572;
	mad.lo.s32 	%r653, %r601, %r597, %r573;
	mad.lo.s32 	%r654, %r602, %r594, %r574;
	mad.lo.s32 	%r655, %r603, %r594, %r575;
	mad.lo.s32 	%r656, %r604, %r594, %r576;
	mad.lo.s32 	%r657, %r605, %r594, %r577;
	mad.lo.s32 	%r658, %r602, %r595, %r578;
	mad.lo.s32 	%r659, %r603, %r595, %r579;
	mad.lo.s32 	%r660, %r604, %r595, %r580;
	mad.lo.s32 	%r661, %r605, %r595, %r581;
	mad.lo.s32 	%r662, %r602, %r596, %r582;
	mad.lo.s32 	%r663, %r603, %r596, %r583;
	mad.lo.s32 	%r664, %r604, %r596, %r584;
	mad.lo.s32 	%r665, %r605, %r596, %r585;
	mad.lo.s32 	%r666, %r602, %r597, %r586;
	mad.lo.s32 	%r667, %r603, %r597, %r587;
	mad.lo.s32 	%r668, %r604, %r597, %r588;
	mad.lo.s32 	%r669, %r605, %r597, %r589;
	ld.shared.u32 	%r670, [%r260+2560];
	ld.shared.u32 	%r671, [%r260+2564];
	ld.shared.u32 	%r672, [%r260+2568];
	ld.shared.u32 	%r673, [%r260+2572];
	ld.shared.u32 	%r674, [%r267+2560];
	ld.shared.u32 	%r675, [%r267+2564];
	ld.shared.u32 	%r676, [%r267+2568];
	ld.shared.u32 	%r677, [%r267+2572];
	ld.shared.u32 	%r678, [%r274+2560];
	ld.shared.u32 	%r679, [%r274+2564];
	ld.shared.u32 	%r680, [%r274+2568];
	ld.shared.u32 	%r681, [%r274+2572];
	ld.shared.u32 	%r682, [%r281+2560];
	ld.shared.u32 	%r683, [%r281+2564];
	ld.shared.u32 	%r684, [%r281+2568];
	ld.shared.u32 	%r685, [%r281+2572];
	mad.lo.s32 	%r686, %r678, %r670, %r606;
	mad.lo.s32 	%r687, %r679, %r670, %r607;
	mad.lo.s32 	%r688, %r680, %r670, %r608;
	mad.lo.s32 	%r689, %r681, %r670, %r609;
	mad.lo.s32 	%r690, %r678, %r671, %r610;
	mad.lo.s32 	%r691, %r679, %r671, %r611;
	mad.lo.s32 	%r692, %r680, %r671, %r612;
	mad.lo.s32 	%r693, %r681, %r671, %r613;
	mad.lo.s32 	%r694, %r678, %r672, %r614;
	mad.lo.s32 	%r695, %r679, %r672, %r615;
	mad.lo.s32 	%r696, %r680, %r672, %r616;
	mad.lo.s32 	%r697, %r681, %r672, %r617;
	mad.lo.s32 	%r698, %r678, %r673, %r618;
	mad.lo.s32 	%r699, %r679, %r673, %r619;
	mad.lo.s32 	%r700, %r680, %r673, %r620;
	mad.lo.s32 	%r701, %r681, %r673, %r621;
	mad.lo.s32 	%r702, %r682, %r670, %r622;
	mad.lo.s32 	%r703, %r683, %r670, %r623;
	mad.lo.s32 	%r704, %r684, %r670, %r624;
	mad.lo.s32 	%r705, %r685, %r670, %r625;
	mad.lo.s32 	%r706, %r682, %r671, %r626;
	mad.lo.s32 	%r707, %r683, %r671, %r627;
	mad.lo.s32 	%r708, %r684, %r671, %r628;
	mad.lo.s32 	%r709, %r685, %r671, %r629;
	mad.lo.s32 	%r710, %r682, %r672, %r630;
	mad.lo.s32 	%r711, %r683, %r672, %r631;
	mad.lo.s32 	%r712, %r684, %r672, %r632;
	mad.lo.s32 	%r713, %r685, %r672, %r633;
	mad.lo.s32 	%r714, %r682, %r673, %r634;
	mad.lo.s32 	%r715, %r683, %r673, %r635;
	mad.lo.s32 	%r716, %r684, %r673, %r636;
	mad.lo.s32 	%r717, %r685, %r673, %r637;
	mad.lo.s32 	%r718, %r678, %r674, %r638;
	mad.lo.s32 	%r719, %r679, %r674, %r639;
	mad.lo.s32 	%r720, %r680, %r674, %r640;
	mad.lo.s32 	%r721, %r681, %r674, %r641;
	mad.lo.s32 	%r722, %r678, %r675, %r642;
	mad.lo.s32 	%r723, %r679, %r675, %r643;
	mad.lo.s32 	%r724, %r680, %r675, %r644;
	mad.lo.s32 	%r725, %r681, %r675, %r645;
	mad.lo.s32 	%r726, %r678, %r676, %r646;
	mad.lo.s32 	%r727, %r679, %r676, %r647;
	mad.lo.s32 	%r728, %r680, %r676, %r648;
	mad.lo.s32 	%r729, %r681, %r676, %r649;
	mad.lo.s32 	%r730, %r678, %r677, %r650;
	mad.lo.s32 	%r731, %r679, %r677, %r651;
	mad.lo.s32 	%r732, %r680, %r677, %r652;
	mad.lo.s32 	%r733, %r681, %r677, %r653;
	mad.lo.s32 	%r734, %r682, %r674, %r654;
	mad.lo.s32 	%r735, %r683, %r674, %r655;
	mad.lo.s32 	%r736, %r684, %r674, %r656;
	mad.lo.s32 	%r737, %r685, %r674, %r657;
	mad.lo.s32 	%r738, %r682, %r675, %r658;
	mad.lo.s32 	%r739, %r683, %r675, %r659;
	mad.lo.s32 	%r740, %r684, %r675, %r660;
	mad.lo.s32 	%r741, %r685, %r675, %r661;
	mad.lo.s32 	%r742, %r682, %r676, %r662;
	mad.lo.s32 	%r743, %r683, %r676, %r663;
	mad.lo.s32 	%r744, %r684, %r676, %r664;
	mad.lo.s32 	%r745, %r685, %r676, %r665;
	mad.lo.s32 	%r746, %r682, %r677, %r666;
	mad.lo.s32 	%r747, %r683, %r677, %r667;
	mad.lo.s32 	%r748, %r684, %r677, %r668;
	mad.lo.s32 	%r749, %r685, %r677, %r669;
	ld.shared.u32 	%r750, [%r260+3072];
	ld.shared.u32 	%r751, [%r260+3076];
	ld.shared.u32 	%r752, [%r260+3080];
	ld.shared.u32 	%r753, [%r260+3084];
	ld.shared.u32 	%r754, [%r267+3072];
	ld.shared.u32 	%r755, [%r267+3076];
	ld.shared.u32 	%r756, [%r267+3080];
	ld.shared.u32 	%r757, [%r267+3084];
	ld.shared.u32 	%r758, [%r274+3072];
	ld.shared.u32 	%r759, [%r274+3076];
	ld.shared.u32 	%r760, [%r274+3080];
	ld.shared.u32 	%r761, [%r274+3084];
	ld.shared.u32 	%r762, [%r281+3072];
	ld.shared.u32 	%r763, [%r281+3076];
	ld.shared.u32 	%r764, [%r281+3080];
	ld.shared.u32 	%r765, [%r281+3084];
	mad.lo.s32 	%r766, %r758, %r750, %r686;
	mad.lo.s32 	%r767, %r759, %r750, %r687;
	mad.lo.s32 	%r768, %r760, %r750, %r688;
	mad.lo.s32 	%r769, %r761, %r750, %r689;
	mad.lo.s32 	%r770, %r758, %r751, %r690;
	mad.lo.s32 	%r771, %r759, %r751, %r691;
	mad.lo.s32 	%r772, %r760, %r751, %r692;
	mad.lo.s32 	%r773, %r761, %r751, %r693;
	mad.lo.s32 	%r774, %r758, %r752, %r694;
	mad.lo.s32 	%r775, %r759, %r752, %r695;
	mad.lo.s32 	%r776, %r760, %r752, %r696;
	mad.lo.s32 	%r777, %r761, %r752, %r697;
	mad.lo.s32 	%r778, %r758, %r753, %r698;
	mad.lo.s32 	%r779, %r759, %r753, %r699;
	mad.lo.s32 	%r780, %r760, %r753, %r700;
	mad.lo.s32 	%r781, %r761, %r753, %r701;
	mad.lo.s32 	%r782, %r762, %r750, %r702;
	mad.lo.s32 	%r783, %r763, %r750, %r703;
	mad.lo.s32 	%r784, %r764, %r750, %r704;
	mad.lo.s32 	%r785, %r765, %r750, %r705;
	mad.lo.s32 	%r786, %r762, %r751, %r706;
	mad.lo.s32 	%r787, %r763, %r751, %r707;
	mad.lo.s32 	%r788, %r764, %r751, %r708;
	mad.lo.s32 	%r789, %r765, %r751, %r709;
	mad.lo.s32 	%r790, %r762, %r752, %r710;
	mad.lo.s32 	%r791, %r763, %r752, %r711;
	mad.lo.s32 	%r792, %r764, %r752, %r712;
	mad.lo.s32 	%r793, %r765, %r752, %r713;
	mad.lo.s32 	%r794, %r762, %r753, %r714;
	mad.lo.s32 	%r795, %r763, %r753, %r715;
	mad.lo.s32 	%r796, %r764, %r753, %r716;
	mad.lo.s32 	%r797, %r765, %r753, %r717;
	mad.lo.s32 	%r798, %r758, %r754, %r718;
	mad.lo.s32 	%r799, %r759, %r754, %r719;
	mad.lo.s32 	%r800, %r760, %r754, %r720;
	mad.lo.s32 	%r801, %r761, %r754, %r721;
	mad.lo.s32 	%r802, %r758, %r755, %r722;
	mad.lo.s32 	%r803, %r759, %r755, %r723;
	mad.lo.s32 	%r804, %r760, %r755, %r724;
	mad.lo.s32 	%r805, %r761, %r755, %r725;
	mad.lo.s32 	%r806, %r758, %r756, %r726;
	mad.lo.s32 	%r807, %r759, %r756, %r727;
	mad.lo.s32 	%r808, %r760, %r756, %r728;
	mad.lo.s32 	%r809, %r761, %r756, %r729;
	mad.lo.s32 	%r810, %r758, %r757, %r730;
	mad.lo.s32 	%r811, %r759, %r757, %r731;
	mad.lo.s32 	%r812, %r760, %r757, %r732;
	mad.lo.s32 	%r813, %r761, %r757, %r733;
	mad.lo.s32 	%r814, %r762, %r754, %r734;
	mad.lo.s32 	%r815, %r763, %r754, %r735;
	mad.lo.s32 	%r816, %r764, %r754, %r736;
	mad.lo.s32 	%r817, %r765, %r754, %r737;
	mad.lo.s32 	%r818, %r762, %r755, %r738;
	mad.lo.s32 	%r819, %r763, %r755, %r739;
	mad.lo.s32 	%r820, %r764, %r755, %r740;
	mad.lo.s32 	%r821, %r765, %r755, %r741;
	mad.lo.s32 	%r822, %r762, %r756, %r742;
	mad.lo.s32 	%r823, %r763, %r756, %r743;
	mad.lo.s32 	%r824, %r764, %r756, %r744;
	mad.lo.s32 	%r825, %r765, %r756, %r745;
	mad.lo.s32 	%r826, %r762, %r757, %r746;
	mad.lo.s32 	%r827, %r763, %r757, %r747;
	mad.lo.s32 	%r828, %r764, %r757, %r748;
	mad.lo.s32 	%r829, %r765, %r757, %r749;
	ld.shared.u32 	%r830, [%r260+3584];
	ld.shared.u32 	%r831, [%r260+3588];
	ld.shared.u32 	%r832, [%r260+3592];
	ld.shared.u32 	%r833, [%r260+3596];
	ld.shared.u32 	%r834, [%r267+3584];
	ld.shared.u32 	%r835, [%r267+3588];
	ld.shared.u32 	%r836, [%r267+3592];
	ld.shared.u32 	%r837, [%r267+3596];
	ld.shared.u32 	%r838, [%r274+3584];
	ld.shared.u32 	%r839, [%r274+3588];
	ld.shared.u32 	%r840, [%r274+3592];
	ld.shared.u32 	%r841, [%r274+3596];
	ld.shared.u32 	%r842, [%r281+3584];
	ld.shared.u32 	%r843, [%r281+3588];
	ld.shared.u32 	%r844, [%r281+3592];
	ld.shared.u32 	%r845, [%r281+3596];
	mad.lo.s32 	%r846, %r838, %r830, %r766;
	mad.lo.s32 	%r847, %r839, %r830, %r767;
	mad.lo.s32 	%r848, %r840, %r830, %r768;
	mad.lo.s32 	%r849, %r841, %r830, %r769;
	mad.lo.s32 	%r850, %r838, %r831, %r770;
	mad.lo.s32 	%r851, %r839, %r831, %r771;
	mad.lo.s32 	%r852, %r840, %r831, %r772;
	mad.lo.s32 	%r853, %r841, %r831, %r773;
	mad.lo.s32 	%r854, %r838, %r832, %r774;
	mad.lo.s32 	%r855, %r839, %r832, %r775;
	mad.lo.s32 	%r856, %r840, %r832, %r776;
	mad.lo.s32 	%r857, %r841, %r832, %r777;
	mad.lo.s32 	%r858, %r838, %r833, %r778;
	mad.lo.s32 	%r859, %r839, %r833, %r779;
	mad.lo.s32 	%r860, %r840, %r833, %r780;
	mad.lo.s32 	%r861, %r841, %r833, %r781;
	mad.lo.s32 	%r862, %r842, %r830, %r782;
	mad.lo.s32 	%r863, %r843, %r830, %r783;
	mad.lo.s32 	%r864, %r844, %r830, %r784;
	mad.lo.s32 	%r865, %r845, %r830, %r785;
	mad.lo.s32 	%r866, %r842, %r831, %r786;
	mad.lo.s32 	%r867, %r843, %r831, %r787;
	mad.lo.s32 	%r868, %r844, %r831, %r788;
	mad.lo.s32 	%r869, %r845, %r831, %r789;
	mad.lo.s32 	%r870, %r842, %r832, %r790;
	mad.lo.s32 	%r871, %r843, %r832, %r791;
	mad.lo.s32 	%r872, %r844, %r832, %r792;
	mad.lo.s32 	%r873, %r845, %r832, %r793;
	mad.lo.s32 	%r874, %r842, %r833, %r794;
	mad.lo.s32 	%r875, %r843, %r833, %r795;
	mad.lo.s32 	%r876, %r844, %r833, %r796;
	mad.lo.s32 	%r877, %r845, %r833, %r797;
	mad.lo.s32 	%r878, %r838, %r834, %r798;
	mad.lo.s32 	%r879, %r839, %r834, %r799;
	mad.lo.s32 	%r880, %r840, %r834, %r800;
	mad.lo.s32 	%r881, %r841, %r834, %r801;
	mad.lo.s32 	%r882, %r838, %r835, %r802;
	mad.lo.s32 	%r883, %r839, %r835, %r803;
	mad.lo.s32 	%r884, %r840, %r835, %r804;
	mad.lo.s32 	%r885, %r841, %r835, %r805;
	mad.lo.s32 	%r886, %r838, %r836, %r806;
	mad.lo.s32 	%r887, %r839, %r836, %r807;
	mad.lo.s32 	%r888, %r840, %r836, %r808;
	mad.lo.s32 	%r889, %r841, %r836, %r809;
	mad.lo.s32 	%r890, %r838, %r837, %r810;
	mad.lo.s32 	%r891, %r839, %r837, %r811;
	mad.lo.s32 	%r892, %r840, %r837, %r812;
	mad.lo.s32 	%r893, %r841, %r837, %r813;
	mad.lo.s32 	%r894, %r842, %r834, %r814;
	mad.lo.s32 	%r895, %r843, %r834, %r815;
	mad.lo.s32 	%r896, %r844, %r834, %r816;
	mad.lo.s32 	%r897, %r845, %r834, %r817;
	mad.lo.s32 	%r898, %r842, %r835, %r818;
	mad.lo.s32 	%r899, %r843, %r835, %r819;
	mad.lo.s32 	%r900, %r844, %r835, %r820;
	mad.lo.s32 	%r901, %r845, %r835, %r821;
	mad.lo.s32 	%r902, %r842, %r836, %r822;
	mad.lo.s32 	%r903, %r843, %r836, %r823;
	mad.lo.s32 	%r904, %r844, %r836, %r824;
	mad.lo.s32 	%r905, %r845, %r836, %r825;
	mad.lo.s32 	%r906, %r842, %r837, %r826;
	mad.lo.s32 	%r907, %r843, %r837, %r827;
	mad.lo.s32 	%r908, %r844, %r837, %r828;
	mad.lo.s32 	%r909, %r845, %r837, %r829;
	ld.shared.u32 	%r910, [%r260+4096];
	ld.shared.u32 	%r911, [%r260+4100];
	ld.shared.u32 	%r912, [%r260+4104];
	ld.shared.u32 	%r913, [%r260+4108];
	ld.shared.u32 	%r914, [%r267+4096];
	ld.shared.u32 	%r915, [%r267+4100];
	ld.shared.u32 	%r916, [%r267+4104];
	ld.shared.u32 	%r917, [%r267+4108];
	ld.shared.u32 	%r918, [%r274+4096];
	ld.shared.u32 	%r919, [%r274+4100];
	ld.shared.u32 	%r920, [%r274+4104];
	ld.shared.u32 	%r921, [%r274+4108];
	ld.shared.u32 	%r922, [%r281+4096];
	ld.shared.u32 	%r923, [%r281+4100];
	ld.shared.u32 	%r924, [%r281+4104];
	ld.shared.u32 	%r925, [%r281+4108];
	mad.lo.s32 	%r926, %r918, %r910, %r846;
	mad.lo.s32 	%r927, %r919, %r910, %r847;
	mad.lo.s32 	%r928, %r920, %r910, %r848;
	mad.lo.s32 	%r929, %r921, %r910, %r849;
	mad.lo.s32 	%r930, %r918, %r911, %r850;
	mad.lo.s32 	%r931, %r919, %r911, %r851;
	mad.lo.s32 	%r932, %r920, %r911, %r852;
	mad.lo.s32 	%r933, %r921, %r911, %r853;
	mad.lo.s32 	%r934, %r918, %r912, %r854;
	mad.lo.s32 	%r935, %r919, %r912, %r855;
	mad.lo.s32 	%r936, %r920, %r912, %r856;
	mad.lo.s32 	%r937, %r921, %r912, %r857;
	mad.lo.s32 	%r938, %r918, %r913, %r858;
	mad.lo.s32 	%r939, %r919, %r913, %r859;
	mad.lo.s32 	%r940, %r920, %r913, %r860;
	mad.lo.s32 	%r941, %r921, %r913, %r861;
	mad.lo.s32 	%r942, %r922, %r910, %r862;
	mad.lo.s32 	%r943, %r923, %r910, %r863;
	mad.lo.s32 	%r944, %r924, %r910, %r864;
	mad.lo.s32 	%r945, %r925, %r910, %r865;
	mad.lo.s32 	%r946, %r922, %r911, %r866;
	mad.lo.s32 	%r947, %r923, %r911, %r867;
	mad.lo.s32 	%r948, %r924, %r911, %r868;
	mad.lo.s32 	%r949, %r925, %r911, %r869;
	mad.lo.s32 	%r950, %r922, %r912, %r870;
	mad.lo.s32 	%r951, %r923, %r912, %r871;
	mad.lo.s32 	%r952, %r924, %r912, %r872;
	mad.lo.s32 	%r953, %r925, %r912, %r873;
	mad.lo.s32 	%r954, %r922, %r913, %r874;
	mad.lo.s32 	%r955, %r923, %r913, %r875;
	mad.lo.s32 	%r956, %r924, %r913, %r876;
	mad.lo.s32 	%r957, %r925, %r913, %r877;
	mad.lo.s32 	%r958, %r918, %r914, %r878;
	mad.lo.s32 	%r959, %r919, %r914, %r879;
	mad.lo.s32 	%r960, %r920, %r914, %r880;
	mad.lo.s32 	%r961, %r921, %r914, %r881;
	mad.lo.s32 	%r962, %r918, %r915, %r882;
	mad.lo.s32 	%r963, %r919, %r915, %r883;
	mad.lo.s32 	%r964, %r920, %r915, %r884;
	mad.lo.s32 	%r965, %r921, %r915, %r885;
	mad.lo.s32 	%r966, %r918, %r916, %r886;
	mad.lo.s32 	%r967, %r919, %r916, %r887;
	mad.lo.s32 	%r968, %r920, %r916, %r888;
	mad.lo.s32 	%r969, %r921, %r916, %r889;
	mad.lo.s32 	%r970, %r918, %r917, %r890;
	mad.lo.s32 	%r971, %r919, %r917, %r891;
	mad.lo.s32 	%r972, %r920, %r917, %r892;
	mad.lo.s32 	%r973, %r921, %r917, %r893;
	mad.lo.s32 	%r974, %r922, %r914, %r894;
	mad.lo.s32 	%r975, %r923, %r914, %r895;
	mad.lo.s32 	%r976, %r924, %r914, %r896;
	mad.lo.s32 	%r977, %r925, %r914, %r897;
	mad.lo.s32 	%r978, %r922, %r915, %r898;
	mad.lo.s32 	%r979, %r923, %r915, %r899;
	mad.lo.s32 	%r980, %r924, %r915, %r900;
	mad.lo.s32 	%r981, %r925, %r915, %r901;
	mad.lo.s32 	%r982, %r922, %r916, %r902;
	mad.lo.s32 	%r983, %r923, %r916, %r903;
	mad.lo.s32 	%r984, %r924, %r916, %r904;
	mad.lo.s32 	%r985, %r925, %r916, %r905;
	mad.lo.s32 	%r986, %r922, %r917, %r906;
	mad.lo.s32 	%r987, %r923, %r917, %r907;
	mad.lo.s32 	%r988, %r924, %r917, %r908;
	mad.lo.s32 	%r989, %r925, %r917, %r909;
	ld.shared.u32 	%r990, [%r260+4608];
	ld.shared.u32 	%r991, [%r260+4612];
	ld.shared.u32 	%r992, [%r260+4616];
	ld.shared.u32 	%r993, [%r260+4620];
	ld.shared.u32 	%r994, [%r267+4608];
	ld.shared.u32 	%r995, [%r267+4612];
	ld.shared.u32 	%r996, [%r267+4616];
	ld.shared.u32 	%r997, [%r267+4620];
	ld.shared.u32 	%r998, [%r274+4608];
	ld.shared.u32 	%r999, [%r274+4612];
	ld.shared.u32 	%r1000, [%r274+4616];
	ld.shared.u32 	%r1001, [%r274+4620];
	ld.shared.u32 	%r1002, [%r281+4608];
	ld.shared.u32 	%r1003, [%r281+4612];
	ld.shared.u32 	%r1004, [%r281+4616];
	ld.shared.u32 	%r1005, [%r281+4620];
	mad.lo.s32 	%r1006, %r998, %r990, %r926;
	mad.lo.s32 	%r1007, %r999, %r990, %r927;
	mad.lo.s32 	%r1008, %r1000, %r990, %r928;
	mad.lo.s32 	%r1009, %r1001, %r990, %r929;
	mad.lo.s32 	%r1010, %r998, %r991, %r930;
	mad.lo.s32 	%r1011, %r999, %r991, %r931;
	mad.lo.s32 	%r1012, %r1000, %r991, %r932;
	mad.lo.s32 	%r1013, %r1001, %r991, %r933;
	mad.lo.s32 	%r1014, %r998, %r992, %r934;
	mad.lo.s32 	%r1015, %r999, %r992, %r935;
	mad.lo.s32 	%r1016, %r1000, %r992, %r936;
	mad.lo.s32 	%r1017, %r1001, %r992, %r937;
	mad.lo.s32 	%r1018, %r998, %r993, %r938;
	mad.lo.s32 	%r1019, %r999, %r993, %r939;
	mad.lo.s32 	%r1020, %r1000, %r993, %r940;
	mad.lo.s32 	%r1021, %r1001, %r993, %r941;
	mad.lo.s32 	%r1022, %r1002, %r990, %r942;
	mad.lo.s32 	%r1023, %r1003, %r990, %r943;
	mad.lo.s32 	%r1024, %r1004, %r990, %r944;
	mad.lo.s32 	%r1025, %r1005, %r990, %r945;
	mad.lo.s32 	%r1026, %r1002, %r991, %r946;
	mad.lo.s32 	%r1027, %r1003, %r991, %r947;
	mad.lo.s32 	%r1028, %r1004, %r991, %r948;
	mad.lo.s32 	%r1029, %r1005, %r991, %r949;
	mad.lo.s32 	%r1030, %r1002, %r992, %r950;
	mad.lo.s32 	%r1031, %r1003, %r992, %r951;
	mad.lo.s32 	%r1032, %r1004, %r992, %r952;
	mad.lo.s32 	%r1033, %r1005, %r992, %r953;
	mad.lo.s32 	%r1034, %r1002, %r993, %r954;
	mad.lo.s32 	%r1035, %r1003, %r993, %r955;
	mad.lo.s32 	%r1036, %r1004, %r993, %r956;
	mad.lo.s32 	%r1037, %r1005, %r993, %r957;
	mad.lo.s32 	%r1038, %r998, %r994, %r958;
	mad.lo.s32 	%r1039, %r999, %r994, %r959;
	mad.lo.s32 	%r1040, %r1000, %r994, %r960;
	mad.lo.s32 	%r1041, %r1001, %r994, %r961;
	mad.lo.s32 	%r1042, %r998, %r995, %r962;
	mad.lo.s32 	%r1043, %r999, %r995, %r963;
	mad.lo.s32 	%r1044, %r1000, %r995, %r964;
	mad.lo.s32 	%r1045, %r1001, %r995, %r965;
	mad.lo.s32 	%r1046, %r998, %r996, %r966;
	mad.lo.s32 	%r1047, %r999, %r996, %r967;
	mad.lo.s32 	%r1048, %r1000, %r996, %r968;
	mad.lo.s32 	%r1049, %r1001, %r996, %r969;
	mad.lo.s32 	%r1050, %r998, %r997, %r970;
	mad.lo.s32 	%r1051, %r999, %r997, %r971;
	mad.lo.s32 	%r1052, %r1000, %r997, %r972;
	mad.lo.s32 	%r1053, %r1001, %r997, %r973;
	mad.lo.s32 	%r1054, %r1002, %r994, %r974;
	mad.lo.s32 	%r1055, %r1003, %r994, %r975;
	mad.lo.s32 	%r1056, %r1004, %r994, %r976;
	mad.lo.s32 	%r1057, %r1005, %r994, %r977;
	mad.lo.s32 	%r1058, %r1002, %r995, %r978;
	mad.lo.s32 	%r1059, %r1003, %r995, %r979;
	mad.lo.s32 	%r1060, %r1004, %r995, %r980;
	mad.lo.s32 	%r1061, %r1005, %r995, %r981;
	mad.lo.s32 	%r1062, %r1002, %r996, %r982;
	mad.lo.s32 	%r1063, %r1003, %r996, %r983;
	mad.lo.s32 	%r1064, %r1004, %r996, %r984;
	mad.lo.s32 	%r1065, %r1005, %r996, %r985;
	mad.lo.s32 	%r1066, %r1002, %r997, %r986;
	mad.lo.s32 	%r1067, %r1003, %r997, %r987;
	mad.lo.s32 	%r1068, %r1004, %r997, %r988;
	mad.lo.s32 	%r1069, %r1005, %r997, %r989;
	ld.shared.u32 	%r1070, [%r260+5120];
	ld.shared.u32 	%r1071, [%r260+5124];
	ld.shared.u32 	%r1072, [%r260+5128];
	ld.shared.u32 	%r1073, [%r260+5132];
	ld.shared.u32 	%r1074, [%r267+5120];
	ld.shared.u32 	%r1075, [%r267+5124];
	ld.shared.u32 	%r1076, [%r267+5128];
	ld.shared.u32 	%r1077, [%r267+5132];
	ld.shared.u32 	%r1078, [%r274+5120];
	ld.shared.u32 	%r1079, [%r274+5124];
	ld.shared.u32 	%r1080, [%r274+5128];
	ld.shared.u32 	%r1081, [%r274+5132];
	ld.shared.u32 	%r1082, [%r281+5120];
	ld.shared.u32 	%r1083, [%r281+5124];
	ld.shared.u32 	%r1084, [%r281+5128];
	ld.shared.u32 	%r1085, [%r281+5132];
	mad.lo.s32 	%r1086, %r1078, %r1070, %r1006;
	mad.lo.s32 	%r1087, %r1079, %r1070, %r1007;
	mad.lo.s32 	%r1088, %r1080, %r1070, %r1008;
	mad.lo.s32 	%r1089, %r1081, %r1070, %r1009;
	mad.lo.s32 	%r1090, %r1078, %r1071, %r1010;
	mad.lo.s32 	%r1091, %r1079, %r1071, %r1011;
	mad.lo.s32 	%r1092, %r1080, %r1071, %r1012;
	mad.lo.s32 	%r1093, %r1081, %r1071, %r1013;
	mad.lo.s32 	%r1094, %r1078, %r1072, %r1014;
	mad.lo.s32 	%r1095, %r1079, %r1072, %r1015;
	mad.lo.s32 	%r1096, %r1080, %r1072, %r1016;
	mad.lo.s32 	%r1097, %r1081, %r1072, %r1017;
	mad.lo.s32 	%r1098, %r1078, %r1073, %r1018;
	mad.lo.s32 	%r1099, %r1079, %r1073, %r1019;
	mad.lo.s32 	%r1100, %r1080, %r1073, %r1020;
	mad.lo.s32 	%r1101, %r1081, %r1073, %r1021;
	mad.lo.s32 	%r1102, %r1082, %r1070, %r1022;
	mad.lo.s32 	%r1103, %r1083, %r1070, %r1023;
	mad.lo.s32 	%r1104, %r1084, %r1070, %r1024;
	mad.lo.s32 	%r1105, %r1085, %r1070, %r1025;
	mad.lo.s32 	%r1106, %r1082, %r1071, %r1026;
	mad.lo.s32 	%r1107, %r1083, %r1071, %r1027;
	mad.lo.s32 	%r1108, %r1084, %r1071, %r1028;
	mad.lo.s32 	%r1109, %r1085, %r1071, %r1029;
	mad.lo.s32 	%r1110, %r1082, %r1072, %r1030;
	mad.lo.s32 	%r1111, %r1083, %r1072, %r1031;
	mad.lo.s32 	%r1112, %r1084, %r1072, %r1032;
	mad.lo.s32 	%r1113, %r1085, %r1072, %r1033;
	mad.lo.s32 	%r1114, %r1082, %r1073, %r1034;
	mad.lo.s32 	%r1115, %r1083, %r1073, %r1035;
	mad.lo.s32 	%r1116, %r1084, %r1073, %r1036;
	mad.lo.s32 	%r1117, %r1085, %r1073, %r1037;
	mad.lo.s32 	%r1118, %r1078, %r1074, %r1038;
	mad.lo.s32 	%r1119, %r1079, %r1074, %r1039;
	mad.lo.s32 	%r1120, %r1080, %r1074, %r1040;
	mad.lo.s32 	%r1121, %r1081, %r1074, %r1041;
	mad.lo.s32 	%r1122, %r1078, %r1075, %r1042;
	mad.lo.s32 	%r1123, %r1079, %r1075, %r1043;
	mad.lo.s32 	%r1124, %r1080, %r1075, %r1044;
	mad.lo.s32 	%r1125, %r1081, %r1075, %r1045;
	mad.lo.s32 	%r1126, %r1078, %r1076, %r1046;
	mad.lo.s32 	%r1127, %r1079, %r1076, %r1047;
	mad.lo.s32 	%r1128, %r1080, %r1076, %r1048;
	mad.lo.s32 	%r1129, %r1081, %r1076, %r1049;
	mad.lo.s32 	%r1130, %r1078, %r1077, %r1050;
	mad.lo.s32 	%r1131, %r1079, %r1077, %r1051;
	mad.lo.s32 	%r1132, %r1080, %r1077, %r1052;
	mad.lo.s32 	%r1133, %r1081, %r1077, %r1053;
	mad.lo.s32 	%r1134, %r1082, %r1074, %r1054;
	mad.lo.s32 	%r1135, %r1083, %r1074, %r1055;
	mad.lo.s32 	%r1136, %r1084, %r1074, %r1056;
	mad.lo.s32 	%r1137, %r1085, %r1074, %r1057;
	mad.lo.s32 	%r1138, %r1082, %r1075, %r1058;
	mad.lo.s32 	%r1139, %r1083, %r1075, %r1059;
	mad.lo.s32 	%r1140, %r1084, %r1075, %r1060;
	mad.lo.s32 	%r1141, %r1085, %r1075, %r1061;
	mad.lo.s32 	%r1142, %r1082, %r1076, %r1062;
	mad.lo.s32 	%r1143, %r1083, %r1076, %r1063;
	mad.lo.s32 	%r1144, %r1084, %r1076, %r1064;
	mad.lo.s32 	%r1145, %r1085, %r1076, %r1065;
	mad.lo.s32 	%r1146, %r1082, %r1077, %r1066;
	mad.lo.s32 	%r1147, %r1083, %r1077, %r1067;
	mad.lo.s32 	%r1148, %r1084, %r1077, %r1068;
	mad.lo.s32 	%r1149, %r1085, %r1077, %r1069;
	ld.shared.u32 	%r1150, [%r260+5632];
	ld.shared.u32 	%r1151, [%r260+5636];
	ld.shared.u32 	%r1152, [%r260+5640];
	ld.shared.u32 	%r1153, [%r260+5644];
	ld.shared.u32 	%r1154, [%r267+5632];
	ld.shared.u32 	%r1155, [%r267+5636];
	ld.shared.u32 	%r1156, [%r267+5640];
	ld.shared.u32 	%r1157, [%r267+5644];
	ld.shared.u32 	%r1158, [%r274+5632];
	ld.shared.u32 	%r1159, [%r274+5636];
	ld.shared.u32 	%r1160, [%r274+5640];
	ld.shared.u32 	%r1161, [%r274+5644];
	ld.shared.u32 	%r1162, [%r281+5632];
	ld.shared.u32 	%r1163, [%r281+5636];
	ld.shared.u32 	%r1164, [%r281+5640];
	ld.shared.u32 	%r1165, [%r281+5644];
	mad.lo.s32 	%r1166, %r1158, %r1150, %r1086;
	mad.lo.s32 	%r1167, %r1159, %r1150, %r1087;
	mad.lo.s32 	%r1168, %r1160, %r1150, %r1088;
	mad.lo.s32 	%r1169, %r1161, %r1150, %r1089;
	mad.lo.s32 	%r1170, %r1158, %r1151, %r1090;
	mad.lo.s32 	%r1171, %r1159, %r1151, %r1091;
	mad.lo.s32 	%r1172, %r1160, %r1151, %r1092;
	mad.lo.s32 	%r1173, %r1161, %r1151, %r1093;
	mad.lo.s32 	%r1174, %r1158, %r1152, %r1094;
	mad.lo.s32 	%r1175, %r1159, %r1152, %r1095;
	mad.lo.s32 	%r1176, %r1160, %r1152, %r1096;
	mad.lo.s32 	%r1177, %r1161, %r1152, %r1097;
	mad.lo.s32 	%r1178, %r1158, %r1153, %r1098;
	mad.lo.s32 	%r1179, %r1159, %r1153, %r1099;
	mad.lo.s32 	%r1180, %r1160, %r1153, %r1100;
	mad.lo.s32 	%r1181, %r1161, %r1153, %r1101;
	mad.lo.s32 	%r1182, %r1162, %r1150, %r1102;
	mad.lo.s32 	%r1183, %r1163, %r1150, %r1103;
	mad.lo.s32 	%r1184, %r1164, %r1150, %r1104;
	mad.lo.s32 	%r1185, %r1165, %r1150, %r1105;
	mad.lo.s32 	%r1186, %r1162, %r1151, %r1106;
	mad.lo.s32 	%r1187, %r1163, %r1151, %r1107;
	mad.lo.s32 	%r1188, %r1164, %r1151, %r1108;
	mad.lo.s32 	%r1189, %r1165, %r1151, %r1109;
	mad.lo.s32 	%r1190, %r1162, %r1152, %r1110;
	mad.lo.s32 	%r1191, %r1163, %r1152, %r1111;
	mad.lo.s32 	%r1192, %r1164, %r1152, %r1112;
	mad.lo.s32 	%r1193, %r1165, %r1152, %r1113;
	mad.lo.s32 	%r1194, %r1162, %r1153, %r1114;
	mad.lo.s32 	%r1195, %r1163, %r1153, %r1115;
	mad.lo.s32 	%r1196, %r1164, %r1153, %r1116;
	mad.lo.s32 	%r1197, %r1165, %r1153, %r1117;
	mad.lo.s32 	%r1198, %r1158, %r1154, %r1118;
	mad.lo.s32 	%r1199, %r1159, %r1154, %r1119;
	mad.lo.s32 	%r1200, %r1160, %r1154, %r1120;
	mad.lo.s32 	%r1201, %r1161, %r1154, %r1121;
	mad.lo.s32 	%r1202, %r1158, %r1155, %r1122;
	mad.lo.s32 	%r1203, %r1159, %r1155, %r1123;
	mad.lo.s32 	%r1204, %r1160, %r1155, %r1124;
	mad.lo.s32 	%r1205, %r1161, %r1155, %r1125;
	mad.lo.s32 	%r1206, %r1158, %r1156, %r1126;
	mad.lo.s32 	%r1207, %r1159, %r1156, %r1127;
	mad.lo.s32 	%r1208, %r1160, %r1156, %r1128;
	mad.lo.s32 	%r1209, %r1161, %r1156, %r1129;
	mad.lo.s32 	%r1210, %r1158, %r1157, %r1130;
	mad.lo.s32 	%r1211, %r1159, %r1157, %r1131;
	mad.lo.s32 	%r1212, %r1160, %r1157, %r1132;
	mad.lo.s32 	%r1213, %r1161, %r1157, %r1133;
	mad.lo.s32 	%r1214, %r1162, %r1154, %r1134;
	mad.lo.s32 	%r1215, %r1163, %r1154, %r1135;
	mad.lo.s32 	%r1216, %r1164, %r1154, %r1136;
	mad.lo.s32 	%r1217, %r1165, %r1154, %r1137;
	mad.lo.s32 	%r1218, %r1162, %r1155, %r1138;
	mad.lo.s32 	%r1219, %r1163, %r1155, %r1139;
	mad.lo.s32 	%r1220, %r1164, %r1155, %r1140;
	mad.lo.s32 	%r1221, %r1165, %r1155, %r1141;
	mad.lo.s32 	%r1222, %r1162, %r1156, %r1142;
	mad.lo.s32 	%r1223, %r1163, %r1156, %r1143;
	mad.lo.s32 	%r1224, %r1164, %r1156, %r1144;
	mad.lo.s32 	%r1225, %r1165, %r1156, %r1145;
	mad.lo.s32 	%r1226, %r1162, %r1157, %r1146;
	mad.lo.s32 	%r1227, %r1163, %r1157, %r1147;
	mad.lo.s32 	%r1228, %r1164, %r1157, %r1148;
	mad.lo.s32 	%r1229, %r1165, %r1157, %r1149;
	ld.shared.u32 	%r1230, [%r260+6144];
	ld.shared.u32 	%r1231, [%r260+6148];
	ld.shared.u32 	%r1232, [%r260+6152];
	ld.shared.u32 	%r1233, [%r260+6156];
	ld.shared.u32 	%r1234, [%r267+6144];
	ld.shared.u32 	%r1235, [%r267+6148];
	ld.shared.u32 	%r1236, [%r267+6152];
	ld.shared.u32 	%r1237, [%r267+6156];
	ld.shared.u32 	%r1238, [%r274+6144];
	ld.shared.u32 	%r1239, [%r274+6148];
	ld.shared.u32 	%r1240, [%r274+6152];
	ld.shared.u32 	%r1241, [%r274+6156];
	ld.shared.u32 	%r1242, [%r281+6144];
	ld.shared.u32 	%r1243, [%r281+6148];
	ld.shared.u32 	%r1244, [%r281+6152];
	ld.shared.u32 	%r1245, [%r281+6156];
	mad.lo.s32 	%r1246, %r1238, %r1230, %r1166;
	mad.lo.s32 	%r1247, %r1239, %r1230, %r1167;
	mad.lo.s32 	%r1248, %r1240, %r1230, %r1168;
	mad.lo.s32 	%r1249, %r1241, %r1230, %r1169;
	mad.lo.s32 	%r1250, %r1238, %r1231, %r1170;
	mad.lo.s32 	%r1251, %r1239, %r1231, %r1171;
	mad.lo.s32 	%r1252, %r1240, %r1231, %r1172;
	mad.lo.s32 	%r1253, %r1241, %r1231, %r1173;
	mad.lo.s32 	%r1254, %r1238, %r1232, %r1174;
	mad.lo.s32 	%r1255, %r1239, %r1232, %r1175;
	mad.lo.s32 	%r1256, %r1240, %r1232, %r1176;
	mad.lo.s32 	%r1257, %r1241, %r1232, %r1177;
	mad.lo.s32 	%r1258, %r1238, %r1233, %r1178;
	mad.lo.s32 	%r1259, %r1239, %r1233, %r1179;
	mad.lo.s32 	%r1260, %r1240, %r1233, %r1180;
	mad.lo.s32 	%r1261, %r1241, %r1233, %r1181;
	mad.lo.s32 	%r1262, %r1242, %r1230, %r1182;
	mad.lo.s32 	%r1263, %r1243, %r1230, %r1183;
	mad.lo.s32 	%r1264, %r1244, %r1230, %r1184;
	mad.lo.s32 	%r1265, %r1245, %r1230, %r1185;
	mad.lo.s32 	%r1266, %r1242, %r1231, %r1186;
	mad.lo.s32 	%r1267, %r1243, %r1231, %r1187;
	mad.lo.s32 	%r1268, %r1244, %r1231, %r1188;
	mad.lo.s32 	%r1269, %r1245, %r1231, %r1189;
	mad.lo.s32 	%r1270, %r1242, %r1232, %r1190;
	mad.lo.s32 	%r1271, %r1243, %r1232, %r1191;
	mad.lo.s32 	%r1272, %r1244, %r1232, %r1192;
	mad.lo.s32 	%r1273, %r1245, %r1232, %r1193;
	mad.lo.s32 	%r1274, %r1242, %r1233, %r1194;
	mad.lo.s32 	%r1275, %r1243, %r1233, %r1195;
	mad.lo.s32 	%r1276, %r1244, %r1233, %r1196;
	mad.lo.s32 	%r1277, %r1245, %r1233, %r1197;
	mad.lo.s32 	%r1278, %r1238, %r1234, %r1198;
	mad.lo.s32 	%r1279, %r1239, %r1234, %r1199;
	mad.lo.s32 	%r1280, %r1240, %r1234, %r1200;
	mad.lo.s32 	%r1281, %r1241, %r1234, %r1201;
	mad.lo.s32 	%r1282, %r1238, %r1235, %r1202;
	mad.lo.s32 	%r1283, %r1239, %r1235, %r1203;
	mad.lo.s32 	%r1284, %r1240, %r1235, %r1204;
	mad.lo.s32 	%r1285, %r1241, %r1235, %r1205;
	mad.lo.s32 	%r1286, %r1238, %r1236, %r1206;
	mad.lo.s32 	%r1287, %r1239, %r1236, %r1207;
	mad.lo.s32 	%r1288, %r1240, %r1236, %r1208;
	mad.lo.s32 	%r1289, %r1241, %r1236, %r1209;
	mad.lo.s32 	%r1290, %r1238, %r1237, %r1210;
	mad.lo.s32 	%r1291, %r1239, %r1237, %r1211;
	mad.lo.s32 	%r1292, %r1240, %r1237, %r1212;
	mad.lo.s32 	%r1293, %r1241, %r1237, %r1213;
	mad.lo.s32 	%r1294, %r1242, %r1234, %r1214;
	mad.lo.s32 	%r1295, %r1243, %r1234, %r1215;
	mad.lo.s32 	%r1296, %r1244, %r1234, %r1216;
	mad.lo.s32 	%r1297, %r1245, %r1234, %r1217;
	mad.lo.s32 	%r1298, %r1242, %r1235, %r1218;
	mad.lo.s32 	%r1299, %r1243, %r1235, %r1219;
	mad.lo.s32 	%r1300, %r1244, %r1235, %r1220;
	mad.lo.s32 	%r1301, %r1245, %r1235, %r1221;
	mad.lo.s32 	%r1302, %r1242, %r1236, %r1222;
	mad.lo.s32 	%r1303, %r1243, %r1236, %r1223;
	mad.lo.s32 	%r1304, %r1244, %r1236, %r1224;
	mad.lo.s32 	%r1305, %r1245, %r1236, %r1225;
	mad.lo.s32 	%r1306, %r1242, %r1237, %r1226;
	mad.lo.s32 	%r1307, %r1243, %r1237, %r1227;
	mad.lo.s32 	%r1308, %r1244, %r1237, %r1228;
	mad.lo.s32 	%r1309, %r1245, %r1237, %r1229;
	ld.shared.u32 	%r1310, [%r260+6656];
	ld.shared.u32 	%r1311, [%r260+6660];
	ld.shared.u32 	%r1312, [%r260+6664];
	ld.shared.u32 	%r1313, [%r260+6668];
	ld.shared.u32 	%r1314, [%r267+6656];
	ld.shared.u32 	%r1315, [%r267+6660];
	ld.shared.u32 	%r1316, [%r267+6664];
	ld.shared.u32 	%r1317, [%r267+6668];
	ld.shared.u32 	%r1318, [%r274+6656];
	ld.shared.u32 	%r1319, [%r274+6660];
	ld.shared.u32 	%r1320, [%r274+6664];
	ld.shared.u32 	%r1321, [%r274+6668];
	ld.shared.u32 	%r1322, [%r281+6656];
	ld.shared.u32 	%r1323, [%r281+6660];
	ld.shared.u32 	%r1324, [%r281+6664];
	ld.shared.u32 	%r1325, [%r281+6668];
	mad.lo.s32 	%r1326, %r1318, %r1310, %r1246;
	mad.lo.s32 	%r1327, %r1319, %r1310, %r1247;
	mad.lo.s32 	%r1328, %r1320, %r1310, %r1248;
	mad.lo.s32 	%r1329, %r1321, %r1310, %r1249;
	mad.lo.s32 	%r1330, %r1318, %r1311, %r1250;
	mad.lo.s32 	%r1331, %r1319, %r1311, %r1251;
	mad.lo.s32 	%r1332, %r1320, %r1311, %r1252;
	mad.lo.s32 	%r1333, %r1321, %r1311, %r1253;
	mad.lo.s32 	%r1334, %r1318, %r1312, %r1254;
	mad.lo.s32 	%r1335, %r1319, %r1312, %r1255;
	mad.lo.s32 	%r1336, %r1320, %r1312, %r1256;
	mad.lo.s32 	%r1337, %r1321, %r1312, %r1257;
	mad.lo.s32 	%r1338, %r1318, %r1313, %r1258;
	mad.lo.s32 	%r1339, %r1319, %r1313, %r1259;
	mad.lo.s32 	%r1340, %r1320, %r1313, %r1260;
	mad.lo.s32 	%r1341, %r1321, %r1313, %r1261;
	mad.lo.s32 	%r1342, %r1322, %r1310, %r1262;
	mad.lo.s32 	%r1343, %r1323, %r1310, %r1263;
	mad.lo.s32 	%r1344, %r1324, %r1310, %r1264;
	mad.lo.s32 	%r1345, %r1325, %r1310, %r1265;
	mad.lo.s32 	%r1346, %r1322, %r1311, %r1266;
	mad.lo.s32 	%r1347, %r1323, %r1311, %r1267;
	mad.lo.s32 	%r1348, %r1324, %r1311, %r1268;
	mad.lo.s32 	%r1349, %r1325, %r1311, %r1269;
	mad.lo.s32 	%r1350, %r1322, %r1312, %r1270;
	mad.lo.s32 	%r1351, %r1323, %r1312, %r1271;
	mad.lo.s32 	%r1352, %r1324, %r1312, %r1272;
	mad.lo.s32 	%r1353, %r1325, %r1312, %r1273;
	mad.lo.s32 	%r1354, %r1322, %r1313, %r1274;
	mad.lo.s32 	%r1355, %r1323, %r1313, %r1275;
	mad.lo.s32 	%r1356, %r1324, %r1313, %r1276;
	mad.lo.s32 	%r1357, %r1325, %r1313, %r1277;
	mad.lo.s32 	%r1358, %r1318, %r1314, %r1278;
	mad.lo.s32 	%r1359, %r1319, %r1314, %r1279;
	mad.lo.s32 	%r1360, %r1320, %r1314, %r1280;
	mad.lo.s32 	%r1361, %r1321, %r1314, %r1281;
	mad.lo.s32 	%r1362, %r1318, %r1315, %r1282;
	mad.lo.s32 	%r1363, %r1319, %r1315, %r1283;
	mad.lo.s32 	%r1364, %r1320, %r1315, %r1284;
	mad.lo.s32 	%r1365, %r1321, %r1315, %r1285;
	mad.lo.s32 	%r1366, %r1318, %r1316, %r1286;
	mad.lo.s32 	%r1367, %r1319, %r1316, %r1287;
	mad.lo.s32 	%r1368, %r1320, %r1316, %r1288;
	mad.lo.s32 	%r1369, %r1321, %r1316, %r1289;
	mad.lo.s32 	%r1370, %r1318, %r1317, %r1290;
	mad.lo.s32 	%r1371, %r1319, %r1317, %r1291;
	mad.lo.s32 	%r1372, %r1320, %r1317, %r1292;
	mad.lo.s32 	%r1373, %r1321, %r1317, %r1293;
	mad.lo.s32 	%r1374, %r1322, %r1314, %r1294;
	mad.lo.s32 	%r1375, %r1323, %r1314, %r1295;
	mad.lo.s32 	%r1376, %r1324, %r1314, %r1296;
	mad.lo.s32 	%r1377, %r1325, %r1314, %r1297;
	mad.lo.s32 	%r1378, %r1322, %r1315, %r1298;
	mad.lo.s32 	%r1379, %r1323, %r1315, %r1299;
	mad.lo.s32 	%r1380, %r1324, %r1315, %r1300;
	mad.lo.s32 	%r1381, %r1325, %r1315, %r1301;
	mad.lo.s32 	%r1382, %r1322, %r1316, %r1302;
	mad.lo.s32 	%r1383, %r1323, %r1316, %r1303;
	mad.lo.s32 	%r1384, %r1324, %r1316, %r1304;
	mad.lo.s32 	%r1385, %r1325, %r1316, %r1305;
	mad.lo.s32 	%r1386, %r1322, %r1317, %r1306;
	mad.lo.s32 	%r1387, %r1323, %r1317, %r1307;
	mad.lo.s32 	%r1388, %r1324, %r1317, %r1308;
	mad.lo.s32 	%r1389, %r1325, %r1317, %r1309;
	ld.shared.u32 	%r1390, [%r260+7168];
	ld.shared.u32 	%r1391, [%r260+7172];
	ld.shared.u32 	%r1392, [%r260+7176];
	ld.shared.u32 	%r1393, [%r260+7180];
	ld.shared.u32 	%r1394, [%r267+7168];
	ld.shared.u32 	%r1395, [%r267+7172];
	ld.shared.u32 	%r1396, [%r267+7176];
	ld.shared.u32 	%r1397, [%r267+7180];
	ld.shared.u32 	%r1398, [%r274+7168];
	ld.shared.u32 	%r1399, [%r274+7172];
	ld.shared.u32 	%r1400, [%r274+7176];
	ld.shared.u32 	%r1401, [%r274+7180];
	ld.shared.u32 	%r1402, [%r281+7168];
	ld.shared.u32 	%r1403, [%r281+7172];
	ld.shared.u32 	%r1404, [%r281+7176];
	ld.shared.u32 	%r1405, [%r281+7180];
	mad.lo.s32 	%r1406, %r1398, %r1390, %r1326;
	mad.lo.s32 	%r1407, %r1399, %r1390, %r1327;
	mad.lo.s32 	%r1408, %r1400, %r1390, %r1328;
	mad.lo.s32 	%r1409, %r1401, %r1390, %r1329;
	mad.lo.s32 	%r1410, %r1398, %r1391, %r1330;
	mad.lo.s32 	%r1411, %r1399, %r1391, %r1331;
	mad.lo.s32 	%r1412, %r1400, %r1391, %r1332;
	mad.lo.s32 	%r1413, %r1401, %r1391, %r1333;
	mad.lo.s32 	%r1414, %r1398, %r1392, %r1334;
	mad.lo.s32 	%r1415, %r1399, %r1392, %r1335;
	mad.lo.s32 	%r1416, %r1400, %r1392, %r1336;
	mad.lo.s32 	%r1417, %r1401, %r1392, %r1337;
	mad.lo.s32 	%r1418, %r1398, %r1393, %r1338;
	mad.lo.s32 	%r1419, %r1399, %r1393, %r1339;
	mad.lo.s32 	%r1420, %r1400, %r1393, %r1340;
	mad.lo.s32 	%r1421, %r1401, %r1393, %r1341;
	mad.lo.s32 	%r1422, %r1402, %r1390, %r1342;
	mad.lo.s32 	%r1423, %r1403, %r1390, %r1343;
	mad.lo.s32 	%r1424, %r1404, %r1390, %r1344;
	mad.lo.s32 	%r1425, %r1405, %r1390, %r1345;
	mad.lo.s32 	%r1426, %r1402, %r1391, %r1346;
	mad.lo.s32 	%r1427, %r1403, %r1391, %r1347;
	mad.lo.s32 	%r1428, %r1404, %r1391, %r1348;
	mad.lo.s32 	%r1429, %r1405, %r1391, %r1349;
	mad.lo.s32 	%r1430, %r1402, %r1392, %r1350;
	mad.lo.s32 	%r1431, %r1403, %r1392, %r1351;
	mad.lo.s32 	%r1432, %r1404, %r1392, %r1352;
	mad.lo.s32 	%r1433, %r1405, %r1392, %r1353;
	mad.lo.s32 	%r1434, %r1402, %r1393, %r1354;
	mad.lo.s32 	%r1435, %r1403, %r1393, %r1355;
	mad.lo.s32 	%r1436, %r1404, %r1393, %r1356;
	mad.lo.s32 	%r1437, %r1405, %r1393, %r1357;
	mad.lo.s32 	%r1438, %r1398, %r1394, %r1358;
	mad.lo.s32 	%r1439, %r1399, %r1394, %r1359;
	mad.lo.s32 	%r1440, %r1400, %r1394, %r1360;
	mad.lo.s32 	%r1441, %r1401, %r1394, %r1361;
	mad.lo.s32 	%r1442, %r1398, %r1395, %r1362;
	mad.lo.s32 	%r1443, %r1399, %r1395, %r1363;
	mad.lo.s32 	%r1444, %r1400, %r1395, %r1364;
	mad.lo.s32 	%r1445, %r1401, %r1395, %r1365;
	mad.lo.s32 	%r1446, %r1398, %r1396, %r1366;
	mad.lo.s32 	%r1447, %r1399, %r1396, %r1367;
	mad.lo.s32 	%r1448, %r1400, %r1396, %r1368;
	mad.lo.s32 	%r1449, %r1401, %r1396, %r1369;
	mad.lo.s32 	%r1450, %r1398, %r1397, %r1370;
	mad.lo.s32 	%r1451, %r1399, %r1397, %r1371;
	mad.lo.s32 	%r1452, %r1400, %r1397, %r1372;
	mad.lo.s32 	%r1453, %r1401, %r1397, %r1373;
	mad.lo.s32 	%r1454, %r1402, %r1394, %r1374;
	mad.lo.s32 	%r1455, %r1403, %r1394, %r1375;
	mad.lo.s32 	%r1456, %r1404, %r1394, %r1376;
	mad.lo.s32 	%r1457, %r1405, %r1394, %r1377;
	mad.lo.s32 	%r1458, %r1402, %r1395, %r1378;
	mad.lo.s32 	%r1459, %r1403, %r1395, %r1379;
	mad.lo.s32 	%r1460, %r1404, %r1395, %r1380;
	mad.lo.s32 	%r1461, %r1405, %r1395, %r1381;
	mad.lo.s32 	%r1462, %r1402, %r1396, %r1382;
	mad.lo.s32 	%r1463, %r1403, %r1396, %r1383;
	mad.lo.s32 	%r1464, %r1404, %r1396, %r1384;
	mad.lo.s32 	%r1465, %r1405, %r1396, %r1385;
	mad.lo.s32 	%r1466, %r1402, %r1397, %r1386;
	mad.lo.s32 	%r1467, %r1403, %r1397, %r1387;
	mad.lo.s32 	%r1468, %r1404, %r1397, %r1388;
	mad.lo.s32 	%r1469, %r1405, %r1397, %r1389;
	ld.shared.u32 	%r1470, [%r260+7680];
	ld.shared.u32 	%r1471, [%r260+7684];
	ld.shared.u32 	%r1472, [%r260+7688];
	ld.shared.u32 	%r1473, [%r260+7692];
	ld.shared.u32 	%r1474, [%r267+7680];
	ld.shared.u32 	%r1475, [%r267+7684];
	ld.shared.u32 	%r1476, [%r267+7688];
	ld.shared.u32 	%r1477, [%r267+7692];
	ld.shared.u32 	%r1478, [%r274+7680];
	ld.shared.u32 	%r1479, [%r274+7684];
	ld.shared.u32 	%r1480, [%r274+7688];
	ld.shared.u32 	%r1481, [%r274+7692];
	ld.shared.u32 	%r1482, [%r281+7680];
	ld.shared.u32 	%r1483, [%r281+7684];
	ld.shared.u32 	%r1484, [%r281+7688];
	ld.shared.u32 	%r1485, [%r281+7692];
	mad.lo.s32 	%r2331, %r1478, %r1470, %r1406;
	mad.lo.s32 	%r2330, %r1479, %r1470, %r1407;
	mad.lo.s32 	%r2329, %r1480, %r1470, %r1408;
	mad.lo.s32 	%r2328, %r1481, %r1470, %r1409;
	mad.lo.s32 	%r2327, %r1478, %r1471, %r1410;
	mad.lo.s32 	%r2326, %r1479, %r1471, %r1411;
	mad.lo.s32 	%r2325, %r1480, %r1471, %r1412;
	mad.lo.s32 	%r2324, %r1481, %r1471, %r1413;
	mad.lo.s32 	%r2323, %r1478, %r1472, %r1414;
	mad.lo.s32 	%r2322, %r1479, %r1472, %r1415;
	mad.lo.s32 	%r2321, %r1480, %r1472, %r1416;
	mad.lo.s32 	%r2320, %r1481, %r1472, %r1417;
	mad.lo.s32 	%r2319, %r1478, %r1473, %r1418;
	mad.lo.s32 	%r2318, %r1479, %r1473, %r1419;
	mad.lo.s32 	%r2317, %r1480, %r1473, %r1420;
	mad.lo.s32 	%r2316, %r1481, %r1473, %r1421;
	mad.lo.s32 	%r2315, %r1482, %r1470, %r1422;
	mad.lo.s32 	%r2314, %r1483, %r1470, %r1423;
	mad.lo.s32 	%r2313, %r1484, %r1470, %r1424;
	mad.lo.s32 	%r2312, %r1485, %r1470, %r1425;
	mad.lo.s32 	%r2311, %r1482, %r1471, %r1426;
	mad.lo.s32 	%r2310, %r1483, %r1471, %r1427;
	mad.lo.s32 	%r2309, %r1484, %r1471, %r1428;
	mad.lo.s32 	%r2308, %r1485, %r1471, %r1429;
	mad.lo.s32 	%r2307, %r1482, %r1472, %r1430;
	mad.lo.s32 	%r2306, %r1483, %r1472, %r1431;
	mad.lo.s32 	%r2305, %r1484, %r1472, %r1432;
	mad.lo.s32 	%r2304, %r1485, %r1472, %r1433;
	mad.lo.s32 	%r2303, %r1482, %r1473, %r1434;
	mad.lo.s32 	%r2302, %r1483, %r1473, %r1435;
	mad.lo.s32 	%r2301, %r1484, %r1473, %r1436;
	mad.lo.s32 	%r2300, %r1485, %r1473, %r1437;
	mad.lo.s32 	%r2299, %r1478, %r1474, %r1438;
	mad.lo.s32 	%r2298, %r1479, %r1474, %r1439;
	mad.lo.s32 	%r2297, %r1480, %r1474, %r1440;
	mad.lo.s32 	%r2296, %r1481, %r1474, %r1441;
	mad.lo.s32 	%r2295, %r1478, %r1475, %r1442;
	mad.lo.s32 	%r2294, %r1479, %r1475, %r1443;
	mad.lo.s32 	%r2293, %r1480, %r1475, %r1444;
	mad.lo.s32 	%r2292, %r1481, %r1475, %r1445;
	mad.lo.s32 	%r2291, %r1478, %r1476, %r1446;
	mad.lo.s32 	%r2290, %r1479, %r1476, %r1447;
	mad.lo.s32 	%r2289, %r1480, %r1476, %r1448;
	mad.lo.s32 	%r2288, %r1481, %r1476, %r1449;
	mad.lo.s32 	%r2287, %r1478, %r1477, %r1450;
	mad.lo.s32 	%r2286, %r1479, %r1477, %r1451;
	mad.lo.s32 	%r2285, %r1480, %r1477, %r1452;
	mad.lo.s32 	%r2284, %r1481, %r1477, %r1453;
	mad.lo.s32 	%r2283, %r1482, %r1474, %r1454;
	mad.lo.s32 	%r2282, %r1483, %r1474, %r1455;
	mad.lo.s32 	%r2281, %r1484, %r1474, %r1456;
	mad.lo.s32 	%r2280, %r1485, %r1474, %r1457;
	mad.lo.s32 	%r2279, %r1482, %r1475, %r1458;
	mad.lo.s32 	%r2278, %r1483, %r1475, %r1459;
	mad.lo.s32 	%r2277, %r1484, %r1475, %r1460;
	mad.lo.s32 	%r2276, %r1485, %r1475, %r1461;
	mad.lo.s32 	%r2275, %r1482, %r1476, %r1462;
	mad.lo.s32 	%r2274, %r1483, %r1476, %r1463;
	mad.lo.s32 	%r2273, %r1484, %r1476, %r1464;
	mad.lo.s32 	%r2272, %r1485, %r1476, %r1465;
	mad.lo.s32 	%r2271, %r1482, %r1477, %r1466;
	mad.lo.s32 	%r2270, %r1483, %r1477, %r1467;
	mad.lo.s32 	%r2269, %r1484, %r1477, %r1468;
	mad.lo.s32 	%r2268, %r1485, %r1477, %r1469;
	add.s32 	%r2332, %r2332, 16;
	setp.lt.u32 	%p18, %r2332, %r2101;
	@%p18 bra 	$L__BB0_136;
	ld.param.u32 	%r2105, [_Z2K2PKiS0_Pijjj_param_5];
	ld.param.u32 	%r1967, [_Z2K2PKiS0_Pijjj_param_3];
	shl.b32 	%r1486, %r126, 2;
	add.s32 	%r1487, %r1486, %r2264;
	setp.lt.u32 	%p19, %r1487, %r1967;
	shl.b32 	%r1489, %r127, 2;
	add.s32 	%r1490, %r1489, %r2267;
	setp.lt.u32 	%p20, %r1490, %r2105;
	and.pred  	%p21, %p19, %p20;
	@%p21 bra 	$L__BB0_154;
	bra.uni 	$L__BB0_155;
$L__BB0_154:
	ld.param.u32 	%r2106, [_Z2K2PKiS0_Pijjj_param_5];
	ld.param.u64 	%rd277, [_Z2K2PKiS0_Pijjj_param_2];
	mad.lo.s32 	%r1496, %r1487, %r2106, %r1490;
	cvta.to.global.u64 	%rd12, %rd277;
	mul.wide.u32 	%rd13, %r1496, 4;
	add.s64 	%rd14, %rd12, %rd13;
	st.global.u32 	[%rd14], %r2331;
$L__BB0_155:
	ld.param.u32 	%r2107, [_Z2K2PKiS0_Pijjj_param_5];
	ld.param.u32 	%r1968, [_Z2K2PKiS0_Pijjj_param_3];
	setp.ge.u32 	%p22, %r1487, %r1968;
	add.s32 	%r1503, %r1490, 1;
	setp.ge.u32 	%p23, %r1503, %r2107;
	or.pred  	%p24, %p22, %p23;
	@%p24 bra 	$L__BB0_157;
	ld.param.u32 	%r2108, [_Z2K2PKiS0_Pijjj_param_5];
	ld.param.u64 	%rd278, [_Z2K2PKiS0_Pijjj_param_2];
	mad.lo.s32 	%r1509, %r1487, %r2108, %r1490;
	add.s32 	%r1510, %r1509, 1;
	cvta.to.global.u64 	%rd15, %rd278;
	mul.wide.u32 	%rd16, %r1510, 4;
	add.s64 	%rd17, %rd15, %rd16;
	st.global.u32 	[%rd17], %r2330;
$L__BB0_157:
	ld.param.u32 	%r2109, [_Z2K2PKiS0_Pijjj_param_5];
	ld.param.u32 	%r1969, [_Z2K2PKiS0_Pijjj_param_3];
	setp.ge.u32 	%p25, %r1487, %r1969;
	add.s32 	%r1517, %r1490, 2;
	setp.ge.u32 	%p26, %r1517, %r2109;
	or.pred  	%p27, %p25, %p26;
	@%p27 bra 	$L__BB0_159;
	ld.param.u32 	%r2110, [_Z2K2PKiS0_Pijjj_param_5];
	ld.param.u64 	%rd279, [_Z2K2PKiS0_Pijjj_param_2];
	mad.lo.s32 	%r1523, %r1487, %r2110, %r1490;
	add.s32 	%r1524, %r1523, 2;
	cvta.to.global.u64 	%rd18, %rd279;
	mul.wide.u32 	%rd19, %r1524, 4;
	add.s64 	%rd20, %rd18, %rd19;
	st.global.u32 	[%rd20], %r2329;
$L__BB0_159:
	ld.param.u32 	%r2111, [_Z2K2PKiS0_Pijjj_param_5];
	ld.param.u32 	%r1970, [_Z2K2PKiS0_Pijjj_param_3];
	setp.ge.u32 	%p28, %r1487, %r1970;
	add.s32 	%r1530, %r1490, 3;
	setp.ge.u32 	%p29, %r1530, %r2111;
	or.pred  	%p30, %p28, %p29;
	@%p30 bra 	$L__BB0_161;
	ld.param.u32 	%r2112, [_Z2K2PKiS0_Pijjj_param_5];
	ld.param.u64 	%rd280, [_Z2K2PKiS0_Pijjj_param_2];
	mad.lo.s32 	%r1535, %r1487, %r2112, %r1490;
	add.s32 	%r1536, %r1535, 3;
	cvta.to.global.u64 	%rd21, %rd280;
	mul.wide.u32 	%rd22, %r1536, 4;
	add.s64 	%rd23, %rd21, %rd22;
	st.global.u32 	[%rd23], %r2328;
$L__BB0_161:
	ld.param.u32 	%r2113, [_Z2K2PKiS0_Pijjj_param_5];
	ld.param.u32 	%r1971, [_Z2K2PKiS0_Pijjj_param_3];
	setp.ge.u32 	%p31, %r1490, %r2113;
	add.s32 	%r1542, %r1487, 1;
	setp.ge.u32 	%p32, %r1542, %r1971;
	or.pred  	%p33, %p32, %p31;
	@%p33 bra 	$L__BB0_163;
	ld.param.u32 	%r2114, [_Z2K2PKiS0_Pijjj_param_5];
	ld.param.u64 	%rd281, [_Z2K2PKiS0_Pijjj_param_2];
	mad.lo.s32 	%r1545, %r1487, %r2114, %r2114;
	add.s32 	%r1548, %r1490, %r1545;
	cvta.to.global.u64 	%rd24, %rd281;
	mul.wide.u32 	%rd25, %r1548, 4;
	add.s64 	%rd26, %rd24, %rd25;
	st.global.u32 	[%rd26], %r2327;
$L__BB0_163:
	ld.param.u32 	%r2115, [_Z2K2PKiS0_Pijjj_param_5];
	ld.param.u32 	%r1972, [_Z2K2PKiS0_Pijjj_param_3];
	setp.ge.u32 	%p34, %r1503, %r2115;
	setp.ge.u32 	%p35, %r1542, %r1972;
	or.pred  	%p36, %p35, %p34;
	@%p36 bra 	$L__BB0_165;
	ld.param.u32 	%r2116, [_Z2K2PKiS0_Pijjj_param_5];
	ld.param.u64 	%rd282, [_Z2K2PKiS0_Pijjj_param_2];
	mad.lo.s32 	%r1560, %r1487, %r2116, %r2116;
	add.s32 	%r1561, %r1490, %r1560;
	add.s32 	%r1562, %r1561, 1;
	cvta.to.global.u64 	%rd27, %rd282;
	mul.wide.u32 	%rd28, %r1562, 4;
	add.s64 	%rd29, %rd27, %rd28;
	st.global.u32 	[%rd29], %r2326;
$L__BB0_165:
	ld.param.u32 	%r2117, [_Z2K2PKiS0_Pijjj_param_5];
	ld.param.u32 	%r1973, [_Z2K2PKiS0_Pijjj_param_3];
	setp.ge.u32 	%p37, %r1517, %r2117;
	setp.ge.u32 	%p38, %r1542, %r1973;
	or.pred  	%p39, %p38, %p37;
	@%p39 bra 	$L__BB0_167;
	ld.param.u32 	%r2118, [_Z2K2PKiS0_Pijjj_param_5];
	ld.param.u64 	%rd283, [_Z2K2PKiS0_Pijjj_param_2];
	mad.lo.s32 	%r1572, %r1487, %r2118, %r2118;
	add.s32 	%r1575, %r1490, %r1572;
	add.s32 	%r1576, %r1575, 2;
	cvta.to.global.u64 	%rd30, %rd283;
	mul.wide.u32 	%rd31, %r1576, 4;
	add.s64 	%rd32, %rd30, %rd31;
	st.global.u32 	[%rd32], %r2325;
$L__BB0_167:
	ld.param.u32 	%r2119, [_Z2K2PKiS0_Pijjj_param_5];
	ld.param.u32 	%r1974, [_Z2K2PKiS0_Pijjj_param_3];
	ld.param.u64 	%rd284, [_Z2K2PKiS0_Pijjj_param_2];
	cvta.to.global.u64 	%rd2, %rd284;
	setp.ge.u32 	%p40, %r1530, %r2119;
	setp.ge.u32 	%p41, %r1542, %r1974;
	or.pred  	%p42, %p41, %p40;
	@%p42 bra 	$L__BB0_169;
	ld.param.u32 	%r2120, [_Z2K2PKiS0_Pijjj_param_5];
	mad.lo.s32 	%r1586, %r1487, %r2120, %r2120;
	add.s32 	%r1589, %r1490, %r1586;
	add.s32 	%r1590, %r1589, 3;
	mul.wide.u32 	%rd33, %r1590, 4;
	add.s64 	%rd34, %rd2, %rd33;
	st.global.u32 	[%rd34], %r2324;
$L__BB0_169:
	ld.param.u32 	%r2121, [_Z2K2PKiS0_Pijjj_param_5];
	ld.param.u32 	%r1975, [_Z2K2PKiS0_Pijjj_param_3];
	setp.ge.u32 	%p43, %r1490, %r2121;
	add.s32 	%r1596, %r1487, 2;
	setp.ge.u32 	%p44, %r1596, %r1975;
	or.pred  	%p45, %p44, %p43;
	@%p45 bra 	$L__BB0_171;
	ld.param.u32 	%r2122, [_Z2K2PKiS0_Pijjj_param_5];
	mad.lo.s32 	%r1599, %r1487, %r2122, %r2122;
	add.s32 	%r1600, %r1599, %r2122;
	add.s32 	%r1603, %r1490, %r1600;
	mul.wide.u32 	%rd35, %r1603, 4;
	add.s64 	%rd36, %rd2, %rd35;
	st.global.u32 	[%rd36], %r2323;
$L__BB0_171:
	ld.param.u32 	%r2123, [_Z2K2PKiS0_Pijjj_param_5];
	ld.param.u32 	%r1976, [_Z2K2PKiS0_Pijjj_param_3];
	setp.ge.u32 	%p46, %r1503, %r2123;
	setp.ge.u32 	%p47, %r1596, %r1976;
	or.pred  	%p48, %p47, %p46;
	@%p48 bra 	$L__BB0_173;
	ld.param.u32 	%r2124, [_Z2K2PKiS0_Pijjj_param_5];
	mad.lo.s32 	%r1615, %r1487, %r2124, %r2124;
	add.s32 	%r1616, %r1615, %r2124;
	add.s32 	%r1617, %r1490, %r1616;
	add.s32 	%r1618, %r1617, 1;
	mul.wide.u32 	%rd37, %r1618, 4;
	add.s64 	%rd38, %rd2, %rd37;
	st.global.u32 	[%rd38], %r2322;
$L__BB0_173:
	ld.param.u32 	%r2125, [_Z2K2PKiS0_Pijjj_param_5];
	ld.param.u32 	%r1977, [_Z2K2PKiS0_Pijjj_param_3];
	setp.ge.u32 	%p49, %r1517, %r2125;
	setp.ge.u32 	%p50, %r1596, %r1977;
	or.pred  	%p51, %p50, %p49;
	@%p51 bra 	$L__BB0_175;
	ld.param.u32 	%r2126, [_Z2K2PKiS0_Pijjj_param_5];
	mad.lo.s32 	%r1628, %r1487, %r2126, %r2126;
	add.s32 	%r1629, %r1628, %r2126;
	add.s32 	%r1632, %r1490, %r1629;
	add.s32 	%r1633, %r1632, 2;
	mul.wide.u32 	%rd39, %r1633, 4;
	add.s64 	%rd40, %rd2, %rd39;
	st.global.u32 	[%rd40], %r2321;
$L__BB0_175:
	ld.param.u32 	%r2127, [_Z2K2PKiS0_Pijjj_param_5];
	ld.param.u32 	%r1978, [_Z2K2PKiS0_Pijjj_param_3];
	setp.ge.u32 	%p52, %r1530, %r2127;
	setp.ge.u32 	%p53, %r1596, %r1978;
	or.pred  	%p54, %p53, %p52;
	@%p54 bra 	$L__BB0_177;
	ld.param.u32 	%r2128, [_Z2K2PKiS0_Pijjj_param_5];
	mad.lo.s32 	%r1643, %r1487, %r2128, %r2128;
	add.s32 	%r1644, %r1643, %r2128;
	add.s32 	%r1647, %r1490, %r1644;
	add.s32 	%r1648, %r1647, 3;
	mul.wide.u32 	%rd41, %r1648, 4;
	add.s64 	%rd42, %rd2, %rd41;
	st.global.u32 	[%rd42], %r2320;
$L__BB0_177:
	ld.param.u32 	%r2129, [_Z2K2PKiS0_Pijjj_param_5];
	ld.param.u32 	%r1979, [_Z2K2PKiS0_Pijjj_param_3];
	setp.ge.u32 	%p55, %r1490, %r2129;
	add.s32 	%r1654, %r1487, 3;
	setp.ge.u32 	%p56, %r1654, %r1979;
	or.pred  	%p57, %p56, %p55;
	@%p57 bra 	$L__BB0_179;
	ld.param.u32 	%r2130, [_Z2K2PKiS0_Pijjj_param_5];
	mad.lo.s32 	%r1657, %r1487, %r2130, %r2130;
	add.s32 	%r1658, %r1657, %r2130;
	add.s32 	%r1659, %r1658, %r2130;
	add.s32 	%r1662, %r1490, %r1659;
	mul.wide.u32 	%rd43, %r1662, 4;
	add.s64 	%rd44, %rd2, %rd43;
	st.global.u32 	[%rd44], %r2319;
$L__BB0_179:
	ld.param.u32 	%r2131, [_Z2K2PKiS0_Pijjj_param_5];
	ld.param.u32 	%r1980, [_Z2K2PKiS0_Pijjj_param_3];
	setp.ge.u32 	%p58, %r1503, %r2131;
	setp.ge.u32 	%p59, %r1654, %r1980;
	or.pred  	%p60, %p59, %p58;
	@%p60 bra 	$L__BB0_181;
	ld.param.u32 	%r2132, [_Z2K2PKiS0_Pijjj_param_5];
	mad.lo.s32 	%r1672, %r1487, %r2132, %r2132;
	add.s32 	%r1673, %r1672, %r2132;
	add.s32 	%r1674, %r1673, %r2132;
	add.s32 	%r1677, %r1490, %r1674;
	add.s32 	%r1678, %r1677, 1;
	mul.wide.u32 	%rd45, %r1678, 4;
	add.s64 	%rd46, %rd2, %rd45;
	st.global.u32 	[%rd46], %r2318;
$L__BB0_181:
	ld.param.u32 	%r2133, [_Z2K2PKiS0_Pijjj_param_5];
	ld.param.u32 	%r1981, [_Z2K2PKiS0_Pijjj_param_3];
	setp.ge.u32 	%p61, %r1517, %r2133;
	setp.ge.u32 	%p62, %r1654, %r1981;
	or.pred  	%p63, %p62, %p61;
	@%p63 bra 	$L__BB0_183;
	ld.param.u32 	%r2134, [_Z2K2PKiS0_Pijjj_param_5];
	mad.lo.s32 	%r1688, %r1487, %r2134, %r2134;
	add.s32 	%r1689, %r1688, %r2134;
	add.s32 	%r1690, %r1689, %r2134;
	add.s32 	%r1693, %r1490, %r1690;
	add.s32 	%r1694, %r1693, 2;
	mul.wide.u32 	%rd47, %r1694, 4;
	add.s64 	%rd48, %rd2, %rd47;
	st.global.u32 	[%rd48], %r2317;
$L__BB0_183:
	ld.param.u32 	%r2135, [_Z2K2PKiS0_Pijjj_param_5];
	ld.param.u32 	%r1982, [_Z2K2PKiS0_Pijjj_param_3];
	setp.ge.u32 	%p64, %r1530, %r2135;
	setp.ge.u32 	%p65, %r1654, %r1982;
	or.pred  	%p66, %p65, %p64;
	@%p66 bra 	$L__BB0_185;
	ld.param.u32 	%r2136, [_Z2K2PKiS0_Pijjj_param_5];
	mad.lo.s32 	%r1703, %r1487, %r2136, %r2136;
	add.s32 	%r1704, %r1703, %r2136;
	add.s32 	%r1705, %r1704, %r2136;
	add.s32 	%r1706, %r1490, %r1705;
	add.s32 	%r1707, %r1706, 3;
	mul.wide.u32 	%rd49, %r1707, 4;
	add.s64 	%rd50, %rd2, %rd49;
	st.global.u32 	[%rd50], %r2316;
$L__BB0_185:
	ld.param.u32 	%r2137, [_Z2K2PKiS0_Pijjj_param_5];
	ld.param.u32 	%r1983, [_Z2K2PKiS0_Pijjj_param_3];
	setp.ge.u32 	%p67, %r1487, %r1983;
	shl.b32 	%r1712, %r279, 2;
	add.s32 	%r195, %r1490, %r1712;
	setp.ge.u32 	%p68, %r195, %r2137;
	or.pred  	%p69, %p67, %p68;
	@%p69 bra 	$L__BB0_187;
	ld.param.u32 	%r2138, [_Z2K2PKiS0_Pijjj_param_5];
	mad.lo.s32 	%r1715, %r1487, %r2138, %r195;
	mul.wide.u32 	%rd51, %r1715, 4;
	add.s64 	%rd52, %rd2, %rd51;
	st.global.u32 	[%rd52], %r2315;
$L__BB0_187:
	ld.param.u32 	%r2139, [_Z2K2PKiS0_Pijjj_param_5];
	ld.param.u32 	%r1984, [_Z2K2PKiS0_Pijjj_param_3];
	setp.ge.u32 	%p70, %r1487, %r1984;
	add.s32 	%r196, %r195, 1;
	setp.ge.u32 	%p71, %r196, %r2139;
	or.pred  	%p72, %p70, %p71;
	@%p72 bra 	$L__BB0_189;
	ld.param.u32 	%r2140, [_Z2K2PKiS0_Pijjj_param_5];
	mad.lo.s32 	%r1720, %r1487, %r2140, %r196;
	mul.wide.u32 	%rd53, %r1720, 4;
	add.s64 	%rd54, %rd2, %rd53;
	st.global.u32 	[%rd54], %r2314;
$L__BB0_189:
	ld.param.u32 	%r2141, [_Z2K2PKiS0_Pijjj_param_5];
	ld.param.u32 	%r1985, [_Z2K2PKiS0_Pijjj_param_3];
	setp.ge.u32 	%p73, %r1487, %r1985;
	add.s32 	%r197, %r195, 2;
	setp.ge.u32 	%p74, %r197, %r2141;
	or.pred  	%p75, %p73, %p74;
	@%p75 bra 	$L__BB0_191;
	ld.param.u32 	%r2142, [_Z2K2PKiS0_Pijjj_param_5];
	mad.lo.s32 	%r1725, %r1487, %r2142, %r197;
	mul.wide.u32 	%rd55, %r1725, 4;
	add.s64 	%rd56, %rd2, %rd55;
	st.global.u32 	[%rd56], %r2313;
$L__BB0_191:
	ld.param.u32 	%r2143, [_Z2K2PKiS0_Pijjj_param_5];
	ld.param.u32 	%r1986, [_Z2K2PKiS0_Pijjj_param_3];
	setp.ge.u32 	%p76, %r1487, %r1986;
	add.s32 	%r198, %r195, 3;
	setp.ge.u32 	%p77, %r198, %r2143;
	or.pred  	%p78, %p76, %p77;
	@%p78 bra 	$L__BB0_193;
	ld.param.u32 	%r2144, [_Z2K2PKiS0_Pijjj_param_5];
	mad.lo.s32 	%r1730, %r1487, %r2144, %r198;
	mul.wide.u32 	%rd57, %r1730, 4;
	add.s64 	%rd58, %rd2, %rd57;
	st.global.u32 	[%rd58], %r2312;
$L__BB0_193:
	ld.param.u32 	%r2145, [_Z2K2PKiS0_Pijjj_param_5];
	ld.param.u32 	%r1987, [_Z2K2PKiS0_Pijjj_param_3];
	setp.ge.u32 	%p79, %r195, %r2145;
	setp.ge.u32 	%p80, %r1542, %r1987;
	or.pred  	%p81, %p80, %p79;
	@%p81 bra 	$L__BB0_195;
	ld.param.u32 	%r2146, [_Z2K2PKiS0_Pijjj_param_5];
	mad.lo.s32 	%r1736, %r1487, %r2146, %r2146;
	add.s32 	%r1737, %r195, %r1736;
	mul.wide.u32 	%rd59, %r1737, 4;
	add.s64 	%rd60, %rd2, %rd59;
	st.global.u32 	[%rd60], %r2311;
$L__BB0_195:
	ld.param.u32 	%r2147, [_Z2K2PKiS0_Pijjj_param_5];
	ld.param.u32 	%r1988, [_Z2K2PKiS0_Pijjj_param_3];
	setp.ge.u32 	%p82, %r196, %r2147;
	setp.ge.u32 	%p83, %r1542, %r1988;
	or.pred  	%p84, %p83, %p82;
	@%p84 bra 	$L__BB0_197;
	ld.param.u32 	%r2148, [_Z2K2PKiS0_Pijjj_param_5];
	mad.lo.s32 	%r1743, %r1487, %r2148, %r2148;
	add.s32 	%r1744, %r196, %r1743;
	mul.wide.u32 	%rd61, %r1744, 4;
	add.s64 	%rd62, %rd2, %rd61;
	st.global.u32 	[%rd62], %r2310;
$L__BB0_197:
	ld.param.u32 	%r2149, [_Z2K2PKiS0_Pijjj_param_5];
	ld.param.u32 	%r1989, [_Z2K2PKiS0_Pijjj_param_3];
	mul.lo.s32 	%r199, %r1487, %r2149;
	setp.ge.u32 	%p85, %r197, %r2149;
	setp.ge.u32 	%p86, %r1542, %r1989;
	or.pred  	%p87, %p86, %p85;
	@%p87 bra 	$L__BB0_199;
	ld.param.u32 	%r2150, [_Z2K2PKiS0_Pijjj_param_5];
	add.s32 	%r1748, %r199, %r2150;
	add.s32 	%r1749, %r197, %r1748;
	mul.wide.u32 	%rd63, %r1749, 4;
	add.s64 	%rd64, %rd2, %rd63;
	st.global.u32 	[%rd64], %r2309;
$L__BB0_199:
	ld.param.u32 	%r2151, [_Z2K2PKiS0_Pijjj_param_5];
	ld.param.u32 	%r1990, [_Z2K2PKiS0_Pijjj_param_3];
	add.s32 	%r200, %r199, %r2151;
	setp.ge.u32 	%p88, %r198, %r2151;
	setp.ge.u32 	%p89, %r1542, %r1990;
	or.pred  	%p90, %p89, %p88;
	@%p90 bra 	$L__BB0_201;
	add.s32 	%r1753, %r198, %r200;
	mul.wide.u32 	%rd65, %r1753, 4;
	add.s64 	%rd66, %rd2, %rd65;
	st.global.u32 	[%rd66], %r2308;
$L__BB0_201:
	ld.param.u32 	%r2152, [_Z2K2PKiS0_Pijjj_param_5];
	ld.param.u32 	%r1991, [_Z2K2PKiS0_Pijjj_param_3];
	add.s32 	%r201, %r200, %r2152;
	setp.ge.u32 	%p91, %r195, %r2152;
	setp.ge.u32 	%p92, %r1596, %r1991;
	or.pred  	%p93, %p92, %p91;
	@%p93 bra 	$L__BB0_203;
	add.s32 	%r1757, %r195, %r201;
	mul.wide.u32 	%rd67, %r1757, 4;
	add.s64 	%rd68, %rd2, %rd67;
	st.global.u32 	[%rd68], %r2307;
$L__BB0_203:
	ld.param.u32 	%r2153, [_Z2K2PKiS0_Pijjj_param_5];
	ld.param.u32 	%r1992, [_Z2K2PKiS0_Pijjj_param_3];
	setp.ge.u32 	%p94, %r196, %r2153;
	setp.ge.u32 	%p95, %r1596, %r1992;
	or.pred  	%p96, %p95, %p94;
	@%p96 bra 	$L__BB0_205;
	add.s32 	%r1761, %r196, %r201;
	mul.wide.u32 	%rd69, %r1761, 4;
	add.s64 	%rd70, %rd2, %rd69;
	st.global.u32 	[%rd70], %r2306;
$L__BB0_205:
	ld.param.u32 	%r2154, [_Z2K2PKiS0_Pijjj_param_5];
	ld.param.u32 	%r1993, [_Z2K2PKiS0_Pijjj_param_3];
	setp.ge.u32 	%p97, %r197, %r2154;
	setp.ge.u32 	%p98, %r1596, %r1993;
	or.pred  	%p99, %p98, %p97;
	@%p99 bra 	$L__BB0_207;
	add.s32 	%r1765, %r197, %r201;
	mul.wide.u32 	%rd71, %r1765, 4;
	add.s64 	%rd72, %rd2, %rd71;
	st.global.u32 	[%rd72], %r2305;
$L__BB0_207:
	ld.param.u32 	%r2155, [_Z2K2PKiS0_Pijjj_param_5];
	ld.param.u32 	%r1994, [_Z2K2PKiS0_Pijjj_param_3];
	setp.ge.u32 	%p100, %r198, %r2155;
	setp.ge.u32 	%p101, %r1596, %r1994;
	or.pred  	%p102, %p101, %p100;
	@%p102 bra 	$L__BB0_209;
	add.s32 	%r1769, %r198, %r201;
	mul.wide.u32 	%rd73, %r1769, 4;
	add.s64 	%rd74, %rd2, %rd73;
	st.global.u32 	[%rd74], %r2304;
$L__BB0_209:
	ld.param.u32 	%r2156, [_Z2K2PKiS0_Pijjj_param_5];
	ld.param.u32 	%r1995, [_Z2K2PKiS0_Pijjj_param_3];
	setp.ge.u32 	%p103, %r195, %r2156;
	setp.ge.u32 	%p104, %r1654, %r1995;
	or.pred  	%p105, %p104, %p103;
	@%p105 bra 	$L__BB0_211;
	ld.param.u32 	%r2157, [_Z2K2PKiS0_Pijjj_param_5];
	add.s32 	%r1773, %r201, %r2157;
	add.s32 	%r1774, %r195, %r1773;
	mul.wide.u32 	%rd75, %r1774, 4;
	add.s64 	%rd76, %rd2, %rd75;
	st.global.u32 	[%rd76], %r2303;
$L__BB0_211:
	ld.param.u32 	%r2158, [_Z2K2PKiS0_Pijjj_param_5];
	ld.param.u32 	%r1996, [_Z2K2PKiS0_Pijjj_param_3];
	setp.ge.u32 	%p106, %r196, %r2158;
	setp.ge.u32 	%p107, %r1654, %r1996;
	or.pred  	%p108, %p107, %p106;
	@%p108 bra 	$L__BB0_213;
	ld.param.u32 	%r2159, [_Z2K2PKiS0_Pijjj_param_5];
	add.s32 	%r1778, %r201, %r2159;
	add.s32 	%r1779, %r196, %r1778;
	mul.wide.u32 	%rd77, %r1779, 4;
	add.s64 	%rd78, %rd2, %rd77;
	st.global.u32 	[%rd78], %r2302;
$L__BB0_213:
	ld.param.u32 	%r2160, [_Z2K2PKiS0_Pijjj_param_5];
	ld.param.u32 	%r1997, [_Z2K2PKiS0_Pijjj_param_3];
	setp.ge.u32 	%p109, %r197, %r2160;
	setp.ge.u32 	%p110, %r1654, %r1997;
	or.pred  	%p111, %p110, %p109;
	@%p111 bra 	$L__BB0_215;
	ld.param.u32 	%r2161, [_Z2K2PKiS0_Pijjj_param_5];
	add.s32 	%r1783, %r201, %r2161;
	add.s32 	%r1784, %r197, %r1783;
	mul.wide.u32 	%rd79, %r1784, 4;
	add.s64 	%rd80, %rd2, %rd79;
	st.global.u32 	[%rd80], %r2301;
$L__BB0_215:
	ld.param.u32 	%r2162, [_Z2K2PKiS0_Pijjj_param_5];
	ld.param.u32 	%r1998, [_Z2K2PKiS0_Pijjj_param_3];
	setp.ge.u32 	%p112, %r198, %r2162;
	setp.ge.u32 	%p113, %r1654, %r1998;
	or.pred  	%p114, %p113, %p112;
	@%p114 bra 	$L__BB0_217;
	ld.param.u32 	%r2163, [_Z2K2PKiS0_Pijjj_param_5];
	add.s32 	%r1788, %r201, %r2163;
	add.s32 	%r1789, %r198, %r1788;
	mul.wide.u32 	%rd81, %r1789, 4;
	add.s64 	%rd82, %rd2, %rd81;
	st.global.u32 	[%rd82], %r2300;
$L__BB0_217:
	ld.param.u32 	%r2164, [_Z2K2PKiS0_Pijjj_param_5];
	ld.param.u32 	%r1999, [_Z2K2PKiS0_Pijjj_param_3];
	shl.b32 	%r1793, %r265, 2;
	add.s32 	%r203, %r1487, %r1793;
	mul.lo.s32 	%r202, %r203, %r2164;
	setp.ge.u32 	%p115, %r1490, %r2164;
	setp.ge.u32 	%p116, %r203, %r1999;
	or.pred  	%p117, %p116, %p115;
	@%p117 bra 	$L__BB0_219;
	add.s32 	%r1794, %r1490, %r202;
	mul.wide.u32 	%rd83, %r1794, 4;
	add.s64 	%rd84, %rd2, %rd83;
	st.global.u32 	[%rd84], %r2299;
$L__BB0_219:
	ld.param.u32 	%r2165, [_Z2K2PKiS0_Pijjj_param_5];
	ld.param.u32 	%r2000, [_Z2K2PKiS0_Pijjj_param_3];
	setp.ge.u32 	%p118, %r1503, %r2165;
	setp.ge.u32 	%p119, %r203, %r2000;
	or.pred  	%p120, %p119, %p118;
	@%p120 bra 	$L__BB0_221;
	add.s32 	%r1795, %r1503, %r202;
	mul.wide.u32 	%rd85, %r1795, 4;
	add.s64 	%rd86, %rd2, %rd85;
	st.global.u32 	[%rd86], %r2298;
$L__BB0_221:
	ld.param.u32 	%r2166, [_Z2K2PKiS0_Pijjj_param_5];
	ld.param.u32 	%r2001, [_Z2K2PKiS0_Pijjj_param_3];
	setp.ge.u32 	%p121, %r1517, %r2166;
	setp.ge.u32 	%p122, %r203, %r2001;
	or.pred  	%p123, %p122, %p121;
	@%p123 bra 	$L__BB0_223;
	add.s32 	%r1796, %r1517, %r202;
	mul.wide.u32 	%rd87, %r1796, 4;
	add.s64 	%rd88, %rd2, %rd87;
	st.global.u32 	[%rd88], %r2297;
$L__BB0_223:
	ld.param.u32 	%r2167, [_Z2K2PKiS0_Pijjj_param_5];
	ld.param.u32 	%r2002, [_Z2K2PKiS0_Pijjj_param_3];
	setp.ge.u32 	%p124, %r1530, %r2167;
	setp.ge.u32 	%p125, %r203, %r2002;
	or.pred  	%p126, %p125, %p124;
	@%p126 bra 	$L__BB0_225;
	add.s32 	%r1797, %r1530, %r202;
	mul.wide.u32 	%rd89, %r1797, 4;
	add.s64 	%rd90, %rd2, %rd89;
	st.global.u32 	[%rd90], %r2296;
$L__BB0_225:
	ld.param.u32 	%r2168, [_Z2K2PKiS0_Pijjj_param_5];
	ld.param.u32 	%r2003, [_Z2K2PKiS0_Pijjj_param_3];
	add.s32 	%r207, %r202, %r2168;
	setp.ge.u32 	%p127, %r1490, %r2168;
	add.s32 	%r1798, %r203, 1;
	setp.ge.u32 	%p128, %r1798, %r2003;
	or.pred  	%p129, %p128, %p127;
	@%p129 bra 	$L__BB0_227;
	add.s32 	%r1799, %r1490, %r207;
	mul.wide.u32 	%rd91, %r1799, 4;
	add.s64 	%rd92, %rd2, %rd91;
	st.global.u32 	[%rd92], %r2295;
$L__BB0_227:
	ld.param.u32 	%r2169, [_Z2K2PKiS0_Pijjj_param_5];
	ld.param.u32 	%r2004, [_Z2K2PKiS0_Pijjj_param_3];
	setp.ge.u32 	%p130, %r1503, %r2169;
	setp.ge.u32 	%p131, %r1798, %r2004;
	or.pred  	%p132, %p131, %p130;
	@%p132 bra 	$L__BB0_229;
	add.s32 	%r1801, %r1503, %r207;
	mul.wide.u32 	%rd93, %r1801, 4;
	add.s64 	%rd94, %rd2, %rd93;
	st.global.u32 	[%rd94], %r2294;
$L__BB0_229:
	ld.param.u32 	%r2170, [_Z2K2PKiS0_Pijjj_param_5];
	ld.param.u32 	%r2005, [_Z2K2PKiS0_Pijjj_param_3];
	setp.ge.u32 	%p133, %r1517, %r2170;
	setp.ge.u32 	%p134, %r1798, %r2005;
	or.pred  	%p135, %p134, %p133;
	@%p135 bra 	$L__BB0_231;
	add.s32 	%r1803, %r1517, %r207;
	mul.wide.u32 	%rd95, %r1803, 4;
	add.s64 	%rd96, %rd2, %rd95;
	st.global.u32 	[%rd96], %r2293;
$L__BB0_231:
	ld.param.u32 	%r2171, [_Z2K2PKiS0_Pijjj_param_5];
	ld.param.u32 	%r2006, [_Z2K2PKiS0_Pijjj_param_3];
	setp.ge.u32 	%p136, %r1530, %r2171;
	setp.ge.u32 	%p137, %r1798, %r2006;
	or.pred  	%p138, %p137, %p136;
	@%p138 bra 	$L__BB0_233;
	add.s32 	%r1805, %r1530, %r207;
	mul.wide.u32 	%rd97, %r1805, 4;
	add.s64 	%rd98, %rd2, %rd97;
	st.global.u32 	[%rd98], %r2292;
$L__BB0_233:
	ld.param.u32 	%r2172, [_Z2K2PKiS0_Pijjj_param_5];
	ld.param.u32 	%r2007, [_Z2K2PKiS0_Pijjj_param_3];
	add.s32 	%r208, %r207, %r2172;
	setp.ge.u32 	%p139, %r1490, %r2172;
	add.s32 	%r1806, %r203, 2;
	setp.ge.u32 	%p140, %r1806, %r2007;
	or.pred  	%p141, %p140, %p139;
	@%p141 bra 	$L__BB0_235;
	add.s32 	%r1807, %r1490, %r208;
	mul.wide.u32 	%rd99, %r1807, 4;
	add.s64 	%rd100, %rd2, %rd99;
	st.global.u32 	[%rd100], %r2291;
$L__BB0_235:
	ld.param.u32 	%r2173, [_Z2K2PKiS0_Pijjj_param_5];
	ld.param.u32 	%r2008, [_Z2K2PKiS0_Pijjj_param_3];
	setp.ge.u32 	%p142, %r1503, %r2173;
	setp.ge.u32 	%p143, %r1806, %r2008;
	or.pred  	%p144, %p143, %p142;
	@%p144 bra 	$L__BB0_237;
	add.s32 	%r1808, %r1503, %r208;
	mul.wide.u32 	%rd101, %r1808, 4;
	add.s64 	%rd102, %rd2, %rd101;
	st.global.u32 	[%rd102], %r2290;
$L__BB0_237:
	ld.param.u32 	%r2174, [_Z2K2PKiS0_Pijjj_param_5];
	ld.param.u32 	%r2009, [_Z2K2PKiS0_Pijjj_param_3];
	setp.ge.u32 	%p145, %r1517, %r2174;
	setp.ge.u32 	%p146, %r1806, %r2009;
	or.pred  	%p147, %p146, %p145;
	@%p147 bra 	$L__BB0_239;
	add.s32 	%r1809, %r1517, %r208;
	mul.wide.u32 	%rd103, %r1809, 4;
	add.s64 	%rd104, %rd2, %rd103;
	st.global.u32 	[%rd104], %r2289;
$L__BB0_239:
	ld.param.u32 	%r2175, [_Z2K2PKiS0_Pijjj_param_5];
	ld.param.u32 	%r2010, [_Z2K2PKiS0_Pijjj_param_3];
	setp.ge.u32 	%p148, %r1530, %r2175;
	setp.ge.u32 	%p149, %r1806, %r2010;
	or.pred  	%p150, %p149, %p148;
	@%p150 bra 	$L__BB0_241;
	add.s32 	%r1810, %r1530, %r208;
	mul.wide.u32 	%rd105, %r1810, 4;
	add.s64 	%rd106, %rd2, %rd105;
	st.global.u32 	[%rd106], %r2288;
$L__BB0_241:
	ld.param.u32 	%r2176, [_Z2K2PKiS0_Pijjj_param_5];
	ld.param.u32 	%r2011, [_Z2K2PKiS0_Pijjj_param_3];
	add.s32 	%r210, %r208, %r2176;
	setp.ge.u32 	%p151, %r1490, %r2176;
	add.s32 	%r211, %r203, 3;
	setp.ge.u32 	%p152, %r211, %r2011;
	or.pred  	%p153, %p152, %p151;
	@%p153 bra 	$L__BB0_243;
	add.s32 	%r1811, %r1490, %r210;
	mul.wide.u32 	%rd107, %r1811, 4;
	add.s64 	%rd108, %rd2, %rd107;
	st.global.u32 	[%rd108], %r2287;
$L__BB0_243:
	ld.param.u32 	%r2177, [_Z2K2PKiS0_Pijjj_param_5];
	ld.param.u32 	%r2012, [_Z2K2PKiS0_Pijjj_param_3];
	setp.ge.u32 	%p154, %r1503, %r2177;
	setp.ge.u32 	%p155, %r211, %r2012;
	or.pred  	%p156, %p155, %p154;
	@%p156 bra 	$L__BB0_245;
	add.s32 	%r1812, %r1503, %r210;
	mul.wide.u32 	%rd109, %r1812, 4;
	add.s64 	%rd110, %rd2, %rd109;
	st.global.u32 	[%rd110], %r2286;
$L__BB0_245:
	ld.param.u32 	%r2178, [_Z2K2PKiS0_Pijjj_param_5];
	ld.param.u32 	%r2013, [_Z2K2PKiS0_Pijjj_param_3];
	setp.ge.u32 	%p157, %r1517, %r2178;
	setp.ge.u32 	%p158, %r211, %r2013;
	or.pred  	%p159, %p158, %p157;
	@%p159 bra 	$L__BB0_247;
	add.s32 	%r1813, %r1517, %r210;
	mul.wide.u32 	%rd111, %r1813, 4;
	add.s64 	%rd112, %rd2, %rd111;
	st.global.u32 	[%rd112], %r2285;
$L__BB0_247:
	ld.param.u32 	%r2179, [_Z2K2PKiS0_Pijjj_param_5];
	ld.param.u32 	%r2014, [_Z2K2PKiS0_Pijjj_param_3];
	setp.ge.u32 	%p160, %r1530, %r2179;
	setp.ge.u32 	%p161, %r211, %r2014;
	or.pred  	%p162, %p161, %p160;
	@%p162 bra 	$L__BB0_249;
	add.s32 	%r1814, %r1530, %r210;
	mul.wide.u32 	%rd113, %r1814, 4;
	add.s64 	%rd114, %rd2, %rd113;
	st.global.u32 	[%rd114], %r2284;
$L__BB0_249:
	ld.param.u32 	%r2180, [_Z2K2PKiS0_Pijjj_param_5];
	ld.param.u32 	%r2015, [_Z2K2PKiS0_Pijjj_param_3];
	setp.ge.u32 	%p163, %r195, %r2180;
	setp.ge.u32 	%p164, %r203, %r2015;
	or.pred  	%p165, %p164, %p163;
	@%p165 bra 	$L__BB0_251;
	add.s32 	%r1815, %r195, %r202;
	mul.wide.u32 	%rd115, %r1815, 4;
	add.s64 	%rd116, %rd2, %rd115;
	st.global.u32 	[%rd116], %r2283;
$L__BB0_251:
	ld.param.u32 	%r2181, [_Z2K2PKiS0_Pijjj_param_5];
	ld.param.u32 	%r2016, [_Z2K2PKiS0_Pijjj_param_3];
	setp.ge.u32 	%p166, %r196, %r2181;
	setp.ge.u32 	%p167, %r203, %r2016;
	or.pred  	%p168, %p167, %p166;
	@%p168 bra 	$L__BB0_253;
	add.s32 	%r1816, %r196, %r202;
	mul.wide.u32 	%rd117, %r1816, 4;
	add.s64 	%rd118, %rd2, %rd117;
	st.global.u32 	[%rd118], %r2282;
$L__BB0_253:
	ld.param.u32 	%r2182, [_Z2K2PKiS0_Pijjj_param_5];
	ld.param.u32 	%r2017, [_Z2K2PKiS0_Pijjj_param_3];
	setp.ge.u32 	%p169, %r197, %r2182;
	setp.ge.u32 	%p170, %r203, %r2017;
	or.pred  	%p171, %p170, %p169;
	@%p171 bra 	$L__BB0_255;
	add.s32 	%r1817, %r197, %r202;
	mul.wide.u32 	%rd119, %r1817, 4;
	add.s64 	%rd120, %rd2, %rd119;
	st.global.u32 	[%rd120], %r2281;
$L__BB0_255:
	ld.param.u32 	%r2183, [_Z2K2PKiS0_Pijjj_param_5];
	ld.param.u32 	%r2018, [_Z2K2PKiS0_Pijjj_param_3];
	setp.ge.u32 	%p172, %r198, %r2183;
	setp.ge.u32 	%p173, %r203, %r2018;
	or.pred  	%p174, %p173, %p172;
	@%p174 bra 	$L__BB0_257;
	add.s32 	%r1818, %r198, %r202;
	mul.wide.u32 	%rd121, %r1818, 4;
	add.s64 	%rd122, %rd2, %rd121;
	st.global.u32 	[%rd122], %r2280;
$L__BB0_257:
	ld.param.u32 	%r2184, [_Z2K2PKiS0_Pijjj_param_5];
	ld.param.u32 	%r2019, [_Z2K2PKiS0_Pijjj_param_3];
	setp.ge.u32 	%p175, %r195, %r2184;
	setp.ge.u32 	%p176, %r1798, %r2019;
	or.pred  	%p177, %p176, %p175;
	@%p177 bra 	$L__BB0_259;
	add.s32 	%r1819, %r195, %r207;
	mul.wide.u32 	%rd123, %r1819, 4;
	add.s64 	%rd124, %rd2, %rd123;
	st.global.u32 	[%rd124], %r2279;
$L__BB0_259:
	ld.param.u32 	%r2185, [_Z2K2PKiS0_Pijjj_param_5];
	ld.param.u32 	%r2020, [_Z2K2PKiS0_Pijjj_param_3];
	setp.ge.u32 	%p178, %r196, %r2185;
	setp.ge.u32 	%p179, %r1798, %r2020;
	or.pred  	%p180, %p179, %p178;
	@%p180 bra 	$L__BB0_261;
	add.s32 	%r1820, %r196, %r207;
	mul.wide.u32 	%rd125, %r1820, 4;
	add.s64 	%rd126, %rd2, %rd125;
	st.global.u32 	[%rd126], %r2278;
$L__BB0_261:
	ld.param.u32 	%r2186, [_Z2K2PKiS0_Pijjj_param_5];
	ld.param.u32 	%r2021, [_Z2K2PKiS0_Pijjj_param_3];
	setp.ge.u32 	%p181, %r197, %r2186;
	setp.ge.u32 	%p182, %r1798, %r2021;
	or.pred  	%p183, %p182, %p181;
	@%p183 bra 	$L__BB0_263;
	add.s32 	%r1821, %r197, %r207;
	mul.wide.u32 	%rd127, %r1821, 4;
	add.s64 	%rd128, %rd2, %rd127;
	st.global.u32 	[%rd128], %r2277;
$L__BB0_263:
	ld.param.u32 	%r2187, [_Z2K2PKiS0_Pijjj_param_5];
	ld.param.u32 	%r2022, [_Z2K2PKiS0_Pijjj_param_3];
	setp.ge.u32 	%p184, %r198, %r2187;
	setp.ge.u32 	%p185, %r1798, %r2022;
	or.pred  	%p186, %p185, %p184;
	@%p186 bra 	$L__BB0_265;
	add.s32 	%r1822, %r198, %r207;
	mul.wide.u32 	%rd129, %r1822, 4;
	add.s64 	%rd130, %rd2, %rd129;
	st.global.u32 	[%rd130], %r2276;
$L__BB0_265:
	ld.param.u32 	%r2188, [_Z2K2PKiS0_Pijjj_param_5];
	ld.param.u32 	%r2023, [_Z2K2PKiS0_Pijjj_param_3];
	setp.ge.u32 	%p187, %r195, %r2188;
	setp.ge.u32 	%p188, %r1806, %r2023;
	or.pred  	%p189, %p188, %p187;
	@%p189 bra 	$L__BB0_267;
	add.s32 	%r1823, %r195, %r208;
	mul.wide.u32 	%rd131, %r1823, 4;
	add.s64 	%rd132, %rd2, %rd131;
	st.global.u32 	[%rd132], %r2275;
$L__BB0_267:
	ld.param.u32 	%r2189, [_Z2K2PKiS0_Pijjj_param_5];
	ld.param.u32 	%r2024, [_Z2K2PKiS0_Pijjj_param_3];
	setp.ge.u32 	%p190, %r196, %r2189;
	setp.ge.u32 	%p191, %r1806, %r2024;
	or.pred  	%p192, %p191, %p190;
	@%p192 bra 	$L__BB0_269;
	add.s32 	%r1824, %r196, %r208;
	mul.wide.u32 	%rd133, %r1824, 4;
	add.s64 	%rd134, %rd2, %rd133;
	st.global.u32 	[%rd134], %r2274;
$L__BB0_269:
	ld.param.u32 	%r2190, [_Z2K2PKiS0_Pijjj_param_5];
	ld.param.u32 	%r2025, [_Z2K2PKiS0_Pijjj_param_3];
	setp.ge.u32 	%p193, %r197, %r2190;
	setp.ge.u32 	%p194, %r1806, %r2025;
	or.pred  	%p195, %p194, %p193;
	@%p195 bra 	$L__BB0_271;
	add.s32 	%r1825, %r197, %r208;
	mul.wide.u32 	%rd135, %r1825, 4;
	add.s64 	%rd136, %rd2, %rd135;
	st.global.u32 	[%rd136], %r2273;
$L__BB0_271:
	ld.param.u32 	%r2191, [_Z2K2PKiS0_Pijjj_param_5];
	ld.param.u32 	%r2026, [_Z2K2PKiS0_Pijjj_param_3];
	setp.ge.u32 	%p196, %r198, %r2191;
	setp.ge.u32 	%p197, %r1806, %r2026;
	or.pred  	%p198, %p197, %p196;
	@%p198 bra 	$L__BB0_273;
	add.s32 	%r1826, %r198, %r208;
	mul.wide.u32 	%rd137, %r1826, 4;
	add.s64 	%rd138, %rd2, %rd137;
	st.global.u32 	[%rd138], %r2272;
$L__BB0_273:
	ld.param.u32 	%r2192, [_Z2K2PKiS0_Pijjj_param_5];
	ld.param.u32 	%r2027, [_Z2K2PKiS0_Pijjj_param_3];
	setp.ge.u32 	%p199, %r195, %r2192;
	setp.ge.u32 	%p200, %r211, %r2027;
	or.pred  	%p201, %p200, %p199;
	@%p201 bra 	$L__BB0_275;
	add.s32 	%r1827, %r195, %r210;
	mul.wide.u32 	%rd139, %r1827, 4;
	add.s64 	%rd140, %rd2, %rd139;
	st.global.u32 	[%rd140], %r2271;
$L__BB0_275:
	ld.param.u32 	%r2193, [_Z2K2PKiS0_Pijjj_param_5];
	ld.param.u32 	%r2028, [_Z2K2PKiS0_Pijjj_param_3];
	setp.ge.u32 	%p202, %r196, %r2193;
	setp.ge.u32 	%p203, %r211, %r2028;
	or.pred  	%p204, %p203, %p202;
	@%p204 bra 	$L__BB0_277;
	add.s32 	%r1828, %r196, %r210;
	mul.wide.u32 	%rd141, %r1828, 4;
	add.s64 	%rd142, %rd2, %rd141;
	st.global.u32 	[%rd142], %r2270;
$L__BB0_277:
	ld.param.u32 	%r2194, [_Z2K2PKiS0_Pijjj_param_5];
	ld.param.u32 	%r2029, [_Z2K2PKiS0_Pijjj_param_3];
	setp.ge.u32 	%p205, %r197, %r2194;
	setp.ge.u32 	%p206, %r211, %r2029;
	or.pred  	%p207, %p206, %p205;
	@%p207 bra 	$L__BB0_279;
	add.s32 	%r1829, %r197, %r210;
	mul.wide.u32 	%rd143, %r1829, 4;
	add.s64 	%rd144, %rd2, %rd143;
	st.global.u32 	[%rd144], %r2269;
$L__BB0_279:
	ld.param.u32 	%r2195, [_Z2K2PKiS0_Pijjj_param_5];
	ld.param.u32 	%r2030, [_Z2K2PKiS0_Pijjj_param_3];
	setp.ge.u32 	%p208, %r198, %r2195;
	setp.ge.u32 	%p209, %r211, %r2030;
	or.pred  	%p210, %p209, %p208;
	@%p210 bra 	$L__BB0_281;
	add.s32 	%r1830, %r198, %r210;
	mul.wide.u32 	%rd145, %r1830, 4;
	add.s64 	%rd146, %rd2, %rd145;
	st.global.u32 	[%rd146], %r2268;
$L__BB0_281:
	ld.param.u32 	%r2196, [_Z2K2PKiS0_Pijjj_param_5];
	mov.u32 	%r1831, %nctaid.y;
	shl.b32 	%r1832, %r1831, 7;
	add.s32 	%r2267, %r2267, %r1832;
	setp.lt.u32 	%p211, %r2267, %r2196;
	@%p211 bra 	$L__BB0_135;
$L__BB0_282:
	ld.param.u32 	%r2031, [_Z2K2PKiS0_Pijjj_param_3];
	mov.u32 	%r1833, %nctaid.x;
	shl.b32 	%r1834, %r1833, 7;
	add.s32 	%r2264, %r2264, %r1834;
	setp.lt.u32 	%p212, %r2264, %r2031;
	@%p212 bra 	$L__BB0_134;
$L__BB0_283:
	ret;

}
	// .globl	_Z9fooKernelv
.visible .entry _Z9fooKernelv()
{


	ret;

}
	// .globl	_Z2TKIijLj33ELj33EEvPT_T0_S2_S1_
.visible .entry _Z2TKIijLj33ELj33EEvPT_T0_S2_S1_(
	.param .u64 .ptr .align 1 _Z2TKIijLj33ELj33EEvPT_T0_S2_S1__param_0,
	.param .u32 _Z2TKIijLj33ELj33EEvPT_T0_S2_S1__param_1,
	.param .u32 _Z2TKIijLj33ELj33EEvPT_T0_S2_S1__param_2,
	.param .u64 .ptr .align 1 _Z2TKIijLj33ELj33EEvPT_T0_S2_S1__param_3
)
{
	.reg .pred 	%p<7>;
	.reg .b32 	%r<32>;
	.reg .b64 	%rd<21>;
	// demoted variable
	.shared .align 4 .b8 _ZZ2TKIijLj33ELj33EEvPT_T0_S2_S1_E4tile[4356];
	ld.param.u64 	%rd3, [_Z2TKIijLj33ELj33EEvPT_T0_S2_S1__param_0];
	ld.param.u32 	%r13, [_Z2TKIijLj33ELj33EEvPT_T0_S2_S1__param_1];
	ld.param.u32 	%r14, [_Z2TKIijLj33ELj33EEvPT_T0_S2_S1__param_2];
	ld.param.u64 	%rd4, [_Z2TKIijLj33ELj33EEvPT_T0_S2_S1__param_3];
	mov.u32 	%r1, %ntid.x;
	setp.lt.u32 	%p1, %r1, 34;
	@%p1 bra 	$L__BB2_2;
	mov.u64 	%rd5, $str;
	cvta.global.u64 	%rd6, %rd5;
	mov.u64 	%rd7, $str$1;
	cvta.global.u64 	%rd8, %rd7;
	mov.u64 	%rd9, __unnamed_1;
	cvta.global.u64 	%rd10, %rd9;
	{ // callseq 0, 0
	.param .b64 param0;
	st.param.b64 	[param0], %rd6;
	.param .b64 param1;
	st.param.b64 	[param1], %rd8;
	.param .b32 param2;
	st.param.b32 	[param2], 70;
	.param .b64 param3;
	st.param.b64 	[param3], %rd10;
	.param .b64 param4;
	st.param.b64 	[param4], 1;
	call.uni 
	__assertfail, 
	(
	param0, 
	param1, 
	param2, 
	param3, 
	param4
	);
	} // callseq 0
$L__BB2_2:
	mov.u32 	%r2, %ntid.y;
	setp.lt.u32 	%p2, %r2, 34;
	@%p2 bra 	$L__BB2_4;
	mov.u64 	%rd11, $str$2;
	cvta.global.u64 	%rd12, %rd11;
	mov.u64 	%rd13, $str$1;
	cvta.global.u64 	%rd14, %rd13;
	mov.u64 	%rd15, __unnamed_1;
	cvta.global.u64 	%rd16, %rd15;
	{ // callseq 1, 0
	.param .b64 param0;
	st.param.b64 	[param0], %rd12;
	.param .b64 param1;
	st.param.b64 	[param1], %rd14;
	.param .b32 param2;
	st.param.b32 	[param2], 71;
	.param .b64 param3;
	st.param.b64 	[param3], %rd16;
	.param .b64 param4;
	st.param.b64 	[param4], 1;
	call.uni 
	__assertfail, 
	(
	param0, 
	param1, 
	param2, 
	param3, 
	param4
	);
	} // callseq 1
$L__BB2_4:
	mov.u32 	%r15, %ctaid.x;
	mov.u32 	%r16, %tid.x;
	mad.lo.s32 	%r30, %r15, %r1, %r16;
	setp.ge.u32 	%p3, %r30, %r13;
	@%p3 bra 	$L__BB2_10;
	mov.u32 	%r17, %ctaid.y;
	mov.u32 	%r18, %tid.y;
	mad.lo.s32 	%r4, %r17, %r2, %r18;
	mov.u32 	%r19, %nctaid.y;
	mul.lo.s32 	%r5, %r19, %r2;
	mov.u32 	%r20, %nctaid.x;
	mul.lo.s32 	%r6, %r20, %r1;
	cvta.to.global.u64 	%rd1, %rd3;
	cvta.to.global.u64 	%rd2, %rd4;
$L__BB2_6:
	setp.ge.u32 	%p4, %r4, %r14;
	@%p4 bra 	$L__BB2_9;
	mul.lo.s32 	%r8, %r30, %r14;
	rem.u32 	%r21, %r30, %r1;
	mov.u32 	%r22, _ZZ2TKIijLj33ELj33EEvPT_T0_S2_S1_E4tile;
	mad.lo.s32 	%r9, %r21, 132, %r22;
	mov.u32 	%r31, %r4;
$L__BB2_8:
	add.s32 	%r23, %r31, %r8;
	mul.wide.u32 	%rd17, %r23, 4;
	add.s64 	%rd18, %rd1, %rd17;
	ld.global.u32 	%r24, [%rd18];
	rem.u32 	%r25, %r31, %r2;
	shl.b32 	%r26, %r25, 2;
	add.s32 	%r27, %r9, %r26;
	st.shared.u32 	[%r27], %r24;
	bar.sync 	0;
	ld.shared.u32 	%r28, [%r27];
	mad.lo.s32 	%r29, %r31, %r13, %r30;
	mul.wide.u32 	%rd19, %r29, 4;
	add.s64 	%rd20, %rd2, %rd19;
	st.global.u32 	[%rd20], %r28;
	add.s32 	%r31, %r31, %r5;
	setp.lt.u32 	%p5, %r31, %r14;
	@%p5 bra 	$L__BB2_8;
$L__BB2_9:
	add.s32 	%r30, %r30, %r6;
	setp.lt.u32 	%p6, %r30, %r13;
	@%p6 bra 	$L__BB2_6;
$L__BB2_10:
	ret;

}


// ===== COMPILED SASS (sm_100) =====

	.target	sm_100

	.elftype	@"ET_EXEC"


//--------------------- .note.nv.tkinfo           --------------------------
	.section	.note.nv.tkinfo,"",@"SHT_NOTE"
	.sectionflags	@"SHF_NOTE_NV_TKINFO"
	.tkinfo
        /*0018*/ 	.word	0x00000002
        /*0030*/ 	.string	""
        /*0030*/ 	.string	"ptxas"
        /*0030*/ 	.string	"Cuda compilation tools, release 13.0, V13.0.88"
        /*0030*/ 	.string	"Build cuda_13.0.r13.0/compiler.36424714_0"
        /*0030*/ 	.string	"-arch sm_100 -m 64 "



//--------------------- .note.nv.cuinfo           --------------------------
	.section	.note.nv.cuinfo,"",@"SHT_NOTE"
	.sectionflags	@"SHF_NOTE_NV_CUINFO"
        /*0018*/ 	.short	0x0002
        /*001a*/ 	.short	0x0064
        /*001c*/ 	.short	0x0082
	.zero		2


//--------------------- .nv.info                  --------------------------
	.section	.nv.info,"",@"SHT_CUDA_INFO"
	.align	4


	//----- nvinfo : EIATTR_REGCOUNT
	.align		4
        /*0000*/ 	.byte	0x04, 0x2f
        /*0002*/ 	.short	(.L_5 - .L_4)
	.align		4
.L_4:
        /*0004*/ 	.word	index@(_Z2K2PKiS0_Pijjj)
        /*0008*/ 	.word	0x00000062


	//----- nvinfo : EIATTR_FRAME_SIZE
	.align		4
.L_5:
        /*000c*/ 	.byte	0x04, 0x11
        /*000e*/ 	.short	(.L_7 - .L_6)
	.align		4
.L_6:
        /*0010*/ 	.word	index@(_Z2K2PKiS0_Pijjj)
        /*0014*/ 	.word	0x00000000


	//----- nvinfo : EIATTR_REGCOUNT
	.align		4
.L_7:
        /*0018*/ 	.byte	0x04, 0x2f
        /*001a*/ 	.short	(.L_9 - .L_8)
	.align		4
.L_8:
        /*001c*/ 	.word	index@(_Z9fooKernelv)
        /*0020*/ 	.word	0x00000004


	//----- nvinfo : EIATTR_FRAME_SIZE
	.align		4
.L_9:
        /*0024*/ 	.byte	0x04, 0x11
        /*0026*/ 	.short	(.L_11 - .L_10)
	.align		4
.L_10:
        /*0028*/ 	.word	index@(_Z9fooKernelv)
        /*002c*/ 	.word	0x00000000


	//----- nvinfo : EIATTR_REGCOUNT
	.align		4
.L_11:
        /*0030*/ 	.byte	0x04, 0x2f
        /*0032*/ 	.short	(.L_13 - .L_12)
	.align		4
.L_12:
        /*0034*/ 	.word	index@(_Z2TKIijLj33ELj33EEvPT_T0_S2_S1_)
        /*0038*/ 	.word	0x00000019


	//----- nvinfo : EIATTR_FRAME_SIZE
	.align		4
.L_13:
        /*003c*/ 	.byte	0x04, 0x11
        /*003e*/ 	.short	(.L_15 - .L_14)
	.align		4
.L_14:
        /*0040*/ 	.word	index@(_Z2TKIijLj33ELj33EEvPT_T0_S2_S1_)
        /*0044*/ 	.word	0x00000000


	//----- nvinfo : EIATTR_MIN_STACK_SIZE
	.align		4
.L_15:
        /*0048*/ 	.byte	0x04, 0x12
        /*004a*/ 	.short	(.L_17 - .L_16)
	.align		4
.L_16:
        /*004c*/ 	.word	index@(_Z2TKIijLj33ELj33EEvPT_T0_S2_S1_)
        /*0050*/ 	.word	0x00000000


	//----- nvinfo : EIATTR_MIN_STACK_SIZE
	.align		4
.L_17:
        /*0054*/ 	.byte	0x04, 0x12
        /*0056*/ 	.short	(.L_19 - .L_18)
	.align		4
.L_18:
        /*0058*/ 	.word	index@(_Z9fooKernelv)
        /*005c*/ 	.word	0x00000000


	//----- nvinfo : EIATTR_MIN_STACK_SIZE
	.align		4
.L_19:
        /*0060*/ 	.byte	0x04, 0x12
        /*0062*/ 	.short	(.L_21 - .L_20)
	.align		4
.L_20:
        /*0064*/ 	.word	index@(_Z2K2PKiS0_Pijjj)
        /*0068*/ 	.word	0x00000000
.L_21:


//--------------------- .nv.compat                --------------------------
	.section	.nv.compat,"",@"SHT_CUDA_COMPAT_INFO"
	.align	4
        /*0000*/ 	.byte	0x02, 0x09, 0x00, 0x00, 0x02, 0x02, 0x01, 0x00, 0x02, 0x05, 0x05, 0x00, 0x03, 0x07, 0x01, 0x01
        /*0010*/ 	.byte	0x02, 0x03, 0x00, 0x00, 0x02, 0x06, 0x01, 0x00, 0x04, 0x0b, 0x08, 0x00, 0x09, 0x00, 0x00, 0x00
        /*0020*/ 	.byte	0x00, 0x00, 0x00, 0x00


//--------------------- .nv.info._Z2TKIijLj33ELj33EEvPT_T0_S2_S1_ --------------------------
	.section	.nv.info._Z2TKIijLj33ELj33EEvPT_T0_S2_S1_,"",@"SHT_CUDA_INFO"
	.sectionflags	@""
	.align	4


	//----- nvinfo : EIATTR_CUDA_API_VERSION
	.align		4
        /*0000*/ 	.byte	0x04, 0x37
        /*0002*/ 	.short	(.L_23 - .L_22)
.L_22:
        /*0004*/ 	.word	0x00000082


	//----- nvinfo : EIATTR_KPARAM_INFO
	.align		4
.L_23:
        /*0008*/ 	.byte	0x04, 0x17
        /*000a*/ 	.short	(.L_25 - .L_24)
.L_24:
        /*000c*/ 	.word	0x00000000
        /*0010*/ 	.short	0x0003
        /*0012*/ 	.short	0x0010
        /*0014*/ 	.byte	0x00, 0xf5, 0x21, 0x00


	//----- nvinfo : EIATTR_KPARAM_INFO
	.align		4
.L_25:
        /*0018*/ 	.byte	0x04, 0x17
        /*001a*/ 	.short	(.L_27 - .L_26)
.L_26:
        /*001c*/ 	.word	0x00000000
        /*0020*/ 	.short	0x0002
        /*0022*/ 	.short	0x000c
        /*0024*/ 	.byte	0x00, 0xf0, 0x11, 0x00


	//----- nvinfo : EIATTR_KPARAM_INFO
	.align		4
.L_27:
        /*0028*/ 	.byte	0x04, 0x17
        /*002a*/ 	.short	(.L_29 - .L_28)
.L_28:
        /*002c*/ 	.word	0x00000000
        /*0030*/ 	.short	0x0001
        /*0032*/ 	.short	0x0008
        /*0034*/ 	.byte	0x00, 0xf0, 0x11, 0x00


	//----- nvinfo : EIATTR_KPARAM_INFO
	.align		4
.L_29:
        /*0038*/ 	.byte	0x04, 0x17
        /*003a*/ 	.short	(.L_31 - .L_30)
.L_30:
        /*003c*/ 	.word	0x00000000
        /*0040*/ 	.short	0x0000
        /*0042*/ 	.short	0x0000
        /*0044*/ 	.byte	0x00, 0xf5, 0x21, 0x00


	//----- nvinfo : EIATTR_SPARSE_MMA_MASK
	.align		4
.L_31:
        /*0048*/ 	.byte	0x03, 0x50
        /*004a*/ 	.short	0x0000


	//----- nvinfo : EIATTR_MAXREG_COUNT
	.align		4
        /*004c*/ 	.byte	0x03, 0x1b
        /*004e*/ 	.short	0x00ff


	//----- nvinfo : EIATTR_NUM_BARRIERS
	.align		4
        /*0050*/ 	.byte	0x02, 0x4c
        /*0052*/ 	.byte	0x01
	.zero		1


	//----- nvinfo : EIATTR_EXTERNS
	.align		4
        /*0054*/ 	.byte	0x04, 0x0f
        /*0056*/ 	.short	(.L_33 - .L_32)


	//   ....[0]....
	.align		4
.L_32:
        /*0058*/ 	.word	index@(__assertfail)


	//----- nvinfo : EIATTR_MERCURY_ISA_VERSION
	.align		4
.L_33:
        /*005c*/ 	.byte	0x03, 0x5f
        /*005e*/ 	.short	0x0101


	//----- nvinfo : EIATTR_VRC_CTA_INIT_COUNT
	.align		4
        /*0060*/ 	.byte	0x02, 0x4a
	.zero		1
	.zero		1


	//----- nvinfo : EIATTR_SYSCALL_OFFSETS
	.align		4
        /*0064*/ 	.byte	0x04, 0x46
        /*0066*/ 	.short	(.L_35 - .L_34)


	//   ....[0]....
.L_34:
        /*0068*/ 	.word	0x00000130


	//   ....[1]....
        /*006c*/ 	.word	0x00000260


	//----- nvinfo : EIATTR_EXIT_INSTR_OFFSETS
	.align		4
.L_35:
        /*0070*/ 	.byte	0x04, 0x1c
        /*0072*/ 	.short	(.L_37 - .L_36)


	//   ....[0]....
.L_36:
        /*0074*/ 	.word	0x000002c0


	//   ....[1]....
        /*0078*/ 	.word	0x00000790


	//----- nvinfo : EIATTR_CRS_STACK_SIZE
	.align		4
.L_37:
        /*007c*/ 	.byte	0x04, 0x1e
        /*007e*/ 	.short	(.L_39 - .L_38)
.L_38:
        /*0080*/ 	.word	0x00000000


	//----- nvinfo : EIATTR_CBANK_PARAM_SIZE
	.align		4
.L_39:
        /*0084*/ 	.byte	0x03, 0x19
        /*0086*/ 	.short	0x0018


	//----- nvinfo : EIATTR_PARAM_CBANK
	.align		4
        /*0088*/ 	.byte	0x04, 0x0a
        /*008a*/ 	.short	(.L_41 - .L_40)
	.align		4
.L_40:
        /*008c*/ 	.word	index@(.nv.constant0._Z2TKIijLj33ELj33EEvPT_T0_S2_S1_)
        /*0090*/ 	.short	0x0380
        /*0092*/ 	.short	0x0018


	//----- nvinfo : EIATTR_SW_WAR
	.align		4
.L_41:
        /*0094*/ 	.byte	0x04, 0x36
        /*0096*/ 	.short	(.L_43 - .L_42)
.L_42:
        /*0098*/ 	.word	0x00000008
.L_43:


//--------------------- .nv.info._Z9fooKernelv    --------------------------
	.section	.nv.info._Z9fooKernelv,"",@"SHT_CUDA_INFO"
	.sectionflags	@""
	.align	4


	//----- nvinfo : EIATTR_CUDA_API_VERSION
	.align		4
        /*0000*/ 	.byte	0x04, 0x37
        /*0002*/ 	.short	(.L_45 - .L_44)
.L_44:
        /*0004*/ 	.word	0x00000082


	//----- nvinfo : EIATTR_SPARSE_MMA_MASK
	.align		4
.L_45:
        /*0008*/ 	.byte	0x03, 0x50
        /*000a*/ 	.short	0x0000


	//----- nvinfo : EIATTR_MAXREG_COUNT
	.align		4
        /*000c*/ 	.byte	0x03, 0x1b
        /*000e*/ 	.short	0x00ff


	//----- nvinfo : EIATTR_MERCURY_ISA_VERSION
	.align		4
        /*0010*/ 	.byte	0x03, 0x5f
        /*0012*/ 	.short	0x0101


	//----- nvinfo : EIATTR_VRC_CTA_INIT_COUNT
	.align		4
        /*0014*/ 	.byte	0x02, 0x4a
	.zero		1
	.zero		1


	//----- nvinfo : EIATTR_EXIT_INSTR_OFFSETS
	.align		4
        /*0018*/ 	.byte	0x04, 0x1c
        /*001a*/ 	.short	(.L_47 - .L_46)


	//   ....[0]....
.L_46:
        /*001c*/ 	.word	0x00000010


	//----- nvinfo : EIATTR_SW_WAR
	.align		4
.L_47:
        /*0020*/ 	.byte	0x04, 0x36
        /*0022*/ 	.short	(.L_49 - .L_48)
.L_48:
        /*0024*/ 	.word	0x00000008
.L_49:


//--------------------- .nv.info._Z2K2PKiS0_Pijjj --------------------------
	.section	.nv.info._Z2K2PKiS0_Pijjj,"",@"SHT_CUDA_INFO"
	.sectionflags	@""
	.align	4


	//----- nvinfo : EIATTR_CUDA_API_VERSION
	.align		4
        /*0000*/ 	.byte	0x04, 0x37
        /*0002*/ 	.short	(.L_51 - .L_50)
.L_50:
        /*0004*/ 	.word	0x00000082


	//----- nvinfo : EIATTR_KPARAM_INFO
	.align		4
.L_51:
        /*0008*/ 	.byte	0x04, 0x17
        /*000a*/ 	.short	(.L_53 - .L_52)
.L_52:
        /*000c*/ 	.word	0x00000000
        /*0010*/ 	.short	0x0005
        /*0012*/ 	.short	0x0020
        /*0014*/ 	.byte	0x00, 0xf0, 0x11, 0x00


	//----- nvinfo : EIATTR_KPARAM_INFO
	.align		4
.L_53:
        /*0018*/ 	.byte	0x04, 0x17
        /*001a*/ 	.short	(.L_55 - .L_54)
.L_54:
        /*001c*/ 	.word	0x00000000
        /*0020*/ 	.short	0x0004
        /*0022*/ 	.short	0x001c
        /*0024*/ 	.byte	0x00, 0xf0, 0x11, 0x00


	//----- nvinfo : EIATTR_KPARAM_INFO
	.align		4
.L_55:
        /*0028*/ 	.byte	0x04, 0x17
        /*002a*/ 	.short	(.L_57 - .L_56)
.L_56:
        /*002c*/ 	.word	0x00000000
        /*0030*/ 	.short	0x0003
        /*0032*/ 	.short	0x0018
        /*0034*/ 	.byte	0x00, 0xf0, 0x11, 0x00


	//----- nvinfo : EIATTR_KPARAM_INFO
	.align		4
.L_57:
        /*0038*/ 	.byte	0x04, 0x17
        /*003a*/ 	.short	(.L_59 - .L_58)
.L_58:
        /*003c*/ 	.word	0x00000000
        /*0040*/ 	.short	0x0002
        /*0042*/ 	.short	0x0010
        /*0044*/ 	.byte	0x00, 0xf5, 0x21, 0x00


	//----- nvinfo : EIATTR_KPARAM_INFO
	.align		4
.L_59:
        /*0048*/ 	.byte	0x04, 0x17
        /*004a*/ 	.short	(.L_61 - .L_60)
.L_60:
        /*004c*/ 	.word	0x00000000
        /*0050*/ 	.short	0x0001
        /*0052*/ 	.short	0x0008
        /*0054*/ 	.byte	0x00, 0xf5, 0x21, 0x00


	//----- nvinfo : EIATTR_KPARAM_INFO
	.align		4
.L_61:
        /*0058*/ 	.byte	0x04, 0x17
        /*005a*/ 	.short	(.L_63 - .L_62)
.L_62:
        /*005c*/ 	.word	0x00000000
        /*0060*/ 	.short	0x0000
        /*0062*/ 	.short	0x0000
        /*0064*/ 	.byte	0x00, 0xf5, 0x21, 0x00


	//----- nvinfo : EIATTR_SPARSE_MMA_MASK
	.align		4
.L_63:
        /*0068*/ 	.byte	0x03, 0x50
        /*006a*/ 	.short	0x0000


	//----- nvinfo : EIATTR_MAXREG_COUNT
	.align		4
        /*006c*/ 	.byte	0x03, 0x1b
        /*006e*/ 	.short	0x00ff


	//----- nvinfo : EIATTR_MERCURY_ISA_VERSION
	.align		4
        /*0070*/ 	.byte	0x03, 0x5f
        /*0072*/ 	.short	0x0101


	//----- nvinfo : EIATTR_VRC_CTA_INIT_COUNT
	.align		4
        /*0074*/ 	.byte	0x02, 0x4a
	.zero		1
	.zero		1


	//----- nvinfo : EIATTR_EXIT_INSTR_OFFSETS
	.align		4
        /*0078*/ 	.byte	0x04, 0x1c
        /*007a*/ 	.short	(.L_65 - .L_64)


	//   ....[0]....
.L_64:
        /*007c*/ 	.word	0x00000050


	//   ....[1]....
        /*0080*/ 	.word	0x00001860


	//   ....[2]....
        /*0084*/ 	.word	0x00007c60


	//----- nvinfo : EIATTR_CRS_STACK_SIZE
	.align		4
.L_65:
        /*0088*/ 	.byte	0x04, 0x1e
        /*008a*/ 	.short	(.L_67 - .L_66)
.L_66:
        /*008c*/ 	.word	0x00000000


	//----- nvinfo : EIATTR_CBANK_PARAM_SIZE
	.align		4
.L_67:
        /*0090*/ 	.byte	0x03, 0x19
        /*0092*/ 	.short	0x0024


	//----- nvinfo : EIATTR_PARAM_CBANK
	.align		4
        /*0094*/ 	.byte	0x04, 0x0a
        /*0096*/ 	.short	(.L_69 - .L_68)
	.align		4
.L_68:
        /*0098*/ 	.word	index@(.nv.constant0._Z2K2PKiS0_Pijjj)
        /*009c*/ 	.short	0x0380
        /*009e*/ 	.short	0x0024


	//----- nvinfo : EIATTR_SW_WAR
	.align		4
.L_69:
        /*00a0*/ 	.byte	0x04, 0x36
        /*00a2*/ 	.short	(.L_71 - .L_70)
.L_70:
        /*00a4*/ 	.word	0x00000008
.L_71:


//--------------------- .nv.callgraph             --------------------------
	.section	.nv.callgraph,"",@"SHT_CUDA_CALLGRAPH"
	.align	4
	.sectionentsize	8
	.align		4
        /*0000*/ 	.word	0x00000000
	.align		4
        /*0004*/ 	.word	0xffffffff
	.align		4
        /*0008*/ 	.word	index@(_Z2TKIijLj33ELj33EEvPT_T0_S2_S1_)
	.align		4
        /*000c*/ 	.word	index@(__assertfail)
	.align		4
        /*0010*/ 	.word	0x00000000
	.align		4
        /*0014*/ 	.word	0xfffffffe
	.align		4
        /*0018*/ 	.word	0x00000000
	.align		4
        /*001c*/ 	.word	0xfffffffd
	.align		4
        /*0020*/ 	.word	0x00000000
	.align		4
        /*0024*/ 	.word	0xfffffffc


//--------------------- .nv.constant4             --------------------------
	.section	.nv.constant4,"a",@progbits
	.align	8
	.align		8
.nv.constant4:
        /*0000*/ 	.dword	__assertfail
	.align		8
        /*0008*/ 	.dword	__unnamed_1
	.align		8
        /*0010*/ 	.dword	$str
	.align		8
        /*0018*/ 	.dword	$str$1
	.align		8
        /*0020*/ 	.dword	$str$2


//--------------------- .text._Z2TKIijLj33ELj33EEvPT_T0_S2_S1_ --------------------------
	.section	.text._Z2TKIijLj33ELj33EEvPT_T0_S2_S1_,"ax",@progbits
	.align	128
        .global         _Z2TKIijLj33ELj33EEvPT_T0_S2_S1_
        .type           _Z2TKIijLj33ELj33EEvPT_T0_S2_S1_,@function
        .size           _Z2TKIijLj33ELj33EEvPT_T0_S2_S1_,(.L_x_27 - _Z2TKIijLj33ELj33EEvPT_T0_S2_S1_)
        .other          _Z2TKIijLj33ELj33EEvPT_T0_S2_S1_,@"STO_CUDA_ENTRY STV_DEFAULT"
_Z2TKIijLj33ELj33EEvPT_T0_S2_S1_:
.text._Z2TKIijLj33ELj33EEvPT_T0_S2_S1_:
[----:B------:R-:W0:Y:S01]  /*0000*/  LDC R1, c[0x0][0x37c] ;  /* 0x0000df00ff017b82 */ /* 0x000e220000000800 */
[----:B------:R-:W1:Y:S02]  /*0010*/  LDCU UR36, c[0x0][0x360] ;  /* 0x00006c00ff2477ac */ /* 0x000e640008000800 */
[----:B-1----:R-:W-:-:S09]  /*0020*/  UISETP.GE.U32.AND UP0, UPT, UR36, 0x22, UPT ;  /* 0x000000222400788c */ /* 0x002fd2000bf06070 */
[----:B------:R-:W-:Y:S05]  /*0030*/  BRA.U !UP0, `(.L_x_0) ;  /* 0x0000000108407547 */ /* 0x000fea000b800000 */
[----:B------:R-:W-:Y:S01]  /*0040*/  MOV R0, 0x0 ;  /* 0x0000000000007802 */ /* 0x000fe20000000f00 */
[----:B------:R-:W1:Y:S01]  /*0050*/  LDCU.64 UR4, c[0x4][0x10] ;  /* 0x01000200ff0477ac */ /* 0x000e620008000a00 */
[----:B------:R-:W-:Y:S02]  /*0060*/  HFMA2 R13, -RZ, RZ, 0, 0 ;  /* 0x00000000ff0d7431 */ /* 0x000fe400000001ff */
[----:B------:R-:W-:Y:S01]  /*0070*/  IMAD.MOV.U32 R8, RZ, RZ, 0x46 ;  /* 0x00000046ff087424 */ /* 0x000fe200078e00ff */
[----:B------:R2:W3:Y:S01]  /*0080*/  LDC.64 R2, c[0x4][R0] ;  /* 0x0100000000027b82 */ /* 0x0004e20000000a00 */
[----:B------:R-:W4:Y:S01]  /*0090*/  LDCU.64 UR6, c[0x4][0x18] ;  /* 0x01000300ff0677ac */ /* 0x000f220008000a00 */
[----:B------:R-:W-:Y:S01]  /*00a0*/  IMAD.MOV.U32 R12, RZ, RZ, 0x1 ;  /* 0x00000001ff0c7424 */ /* 0x000fe200078e00ff */
[----:B------:R-:W5:Y:S01]  /*00b0*/  LDCU.64 UR8, c[0x4][0x8] ;  /* 0x01000100ff0877ac */ /* 0x000f620008000a00 */
[----:B-1----:R-:W-:Y:S02]  /*00c0*/  IMAD.U32 R4, RZ, RZ, UR4 ;  /* 0x00000004ff047e24 */ /* 0x002fe4000f8e00ff */
[----:B------:R-:W-:Y:S01]  /*00d0*/  IMAD.U32 R5, RZ, RZ, UR5 ;  /* 0x00000005ff057e24 */ /* 0x000fe2000f8e00ff */
[----:B----4-:R-:W-:Y:S01]  /*00e0*/  MOV R6, UR6 ;  /* 0x0000000600067c02 */ /* 0x010fe20008000f00 */
[----:B------:R-:W-:-:S02]  /*00f0*/  IMAD.U32 R7, RZ, RZ, UR7 ;  /* 0x00000007ff077e24 */ /* 0x000fc4000f8e00ff */
[----:B-----5:R-:W-:Y:S01]  /*0100*/  IMAD.U32 R10, RZ, RZ, UR8 ;  /* 0x00000008ff0a7e24 */ /* 0x020fe2000f8e00ff */
[----:B--2---:R-:W-:-:S07]  /*0110*/  MOV R11, UR9 ;  /* 0x00000009000b7c02 */ /* 0x004fce0008000f00 */
[----:B------:R-:W-:-:S07]  /*0120*/  LEPC R20, `(.L_x_0) ;  /* 0x000000001014794e */ /* 0x000fce0000000000 */
[----:B0--3--:R-:W-:Y:S05]  /*0130*/  CALL.ABS.NOINC R2 ;  /* 0x0000000002007343 */ /* 0x009fea0003c00000 */
.L_x_0:
[----:B------:R-:W1:Y:S02]  /*0140*/  LDC R16, c[0x0][0x364] ;  /* 0x0000d900ff107b82 */ /* 0x000e640000000800 */
[----:B-1----:R-:W-:-:S13]  /*0150*/  ISETP.GE.U32.AND P0, PT, R16, 0x22, PT ;  /* 0x000000221000780c */ /* 0x002fda0003f06070 */
[----:B------:R-:W-:Y:S05]  /*0160*/  @!P0 BRA `(.L_x_1) ;  /* 0x0000000000408947 */ /* 0x000fea0003800000 */
[----:B------:R-:W-:Y:S01]  /*0170*/  MOV R0, 0x0 ;  /* 0x0000000000007802 */ /* 0x000fe20000000f00 */
[----:B------:R-:W1:Y:S01]  /*0180*/  LDCU.64 UR4, c[0x4][0x20] ;  /* 0x01000400ff0477ac */ /* 0x000e620008000a00 */
[----:B------:R-:W-:Y:S02]  /*0190*/  HFMA2 R8, -RZ, RZ, 0, 4.231929779052734375e-06 ;  /* 0x00000047ff087431 */ /* 0x000fe400000001ff */
[----:B------:R-:W-:Y:S01]  /*01a0*/  IMAD.MOV.U32 R12, RZ, RZ, 0x1 ;  /* 0x00000001ff0c7424 */ /* 0x000fe200078e00ff */
[----:B------:R2:W3:Y:S01]  /*01b0*/  LDC.64 R2, c[0x4][R0] ;  /* 0x0100000000027b82 */ /* 0x0004e20000000a00 */
[----:B------:R-:W4:Y:S01]  /*01c0*/  LDCU.64 UR6, c[0x4][0x18] ;  /* 0x01000300ff0677ac */ /* 0x000f220008000a00 */
[----:B------:R-:W-:Y:S01]  /*01d0*/  MOV R13, RZ ;  /* 0x000000ff000d7202 */ /* 0x000fe20000000f00 */
[----:B------:R-:W5:Y:S01]  /*01e0*/  LDCU.64 UR8, c[0x4][0x8] ;  /* 0x01000100ff0877ac */ /* 0x000f620008000a00 */
[----:B-1----:R-:W-:Y:S02]  /*01f0*/  IMAD.U32 R4, RZ, RZ, UR4 ;  /* 0x00000004ff047e24 */ /* 0x002fe4000f8e00ff */
[----:B------:R-:W-:Y:S01]  /*0200*/  IMAD.U32 R5, RZ, RZ, UR5 ;  /* 0x00000005ff057e24 */ /* 0x000fe2000f8e00ff */
[----:B----4-:R-:W-:Y:S01]  /*0210*/  MOV R6, UR6 ;  /* 0x0000000600067c02 */ /* 0x010fe20008000f00 */
[----:B------:R-:W-:Y:S01]  /*0220*/  IMAD.U32 R7, RZ, RZ, UR7 ;  /* 0x00000007ff077e24 */ /* 0x000fe2000f8e00ff */
[----:B-----5:R-:W-:Y:S01]  /*0230*/  MOV R10, UR8 ;  /* 0x00000008000a7c02 */ /* 0x020fe20008000f00 */
[----:B--2---:R-:W-:-:S07]  /*0240*/  IMAD.U32 R11, RZ, RZ, UR9 ;  /* 0x00000009ff0b7e24 */ /* 0x004fce000f8e00ff */
[----:B------:R-:W-:-:S07]  /*0250*/  LEPC R20, `(.L_x_1) ;  /* 0x000000001014794e */ /* 0x000fce0000000000 */
[----:B0--3--:R-:W-:Y:S05]  /*0260*/  CALL.ABS.NOINC R2 ;  /* 0x0000000002007343 */ /* 0x009fea0003c00000 */
.L_x_1:
[----:B------:R-:W1:Y:S01]  /*0270*/  S2R R11, SR_CTAID.X ;  /* 0x00000000000b7919 */ /* 0x000e620000002500 */
[----:B------:R-:W2:Y:S01]  /*0280*/  LDCU UR4, c[0x0][0x388] ;  /* 0x00007100ff0477ac */ /* 0x000ea20008000800 */
[----:B------:R-:W1:Y:S02]  /*0290*/  S2R R0, SR_TID.X ;  /* 0x0000000000007919 */ /* 0x000e640000002100 */
[----:B-1----:R-:W-:-:S05]  /*02a0*/  IMAD R11, R11, UR36, R0 ;  /* 0x000000240b0b7c24 */ /* 0x002fca000f8e0200 */
[----:B--2---:R-:W-:-:S13]  /*02b0*/  ISETP.GE.U32.AND P0, PT, R11, UR4, PT ;  /* 0x000000040b007c0c */ /* 0x004fda000bf06070 */
[----:B------:R-:W-:Y:S05]  /*02c0*/  @P0 EXIT ;  /* 0x000000000000094d */ /* 0x000fea0003800000 */
[----:B------:R-:W1:Y:S01]  /*02d0*/  S2R R9, SR_TID.Y ;  /* 0x0000000000097919 */ /* 0x000e620000002200 */
[----:B------:R-:W2:Y:S01]  /*02e0*/  LDCU UR5, c[0x0][0x374] ;  /* 0x00006e80ff0577ac */ /* 0x000ea20008000800 */
[----:B------:R-:W1:Y:S08]  /*02f0*/  S2UR UR4, SR_CTAID.Y ;  /* 0x00000000000479c3 */ /* 0x000e700000002600 */
[----:B------:R-:W3:Y:S08]  /*0300*/  LDC R6, c[0x0][0x370] ;  /* 0x0000dc00ff067b82 */ /* 0x000ef00000000800 */
[----:B------:R-:W4:Y:S01]  /*0310*/  LDC.64 R18, c[0x0][0x358] ;  /* 0x0000d600ff127b82 */ /* 0x000f220000000a00 */
[----:B--2---:R-:W-:-:S02]  /*0320*/  IMAD R7, R16, UR5, RZ ;  /* 0x0000000510077c24 */ /* 0x004fc4000f8e02ff */
[----:B-1----:R-:W-:Y:S02]  /*0330*/  IMAD R9, R16, UR4, R9 ;  /* 0x0000000410097c24 */ /* 0x002fe4000f8e0209 */
[----:B---3--:R-:W-:-:S07]  /*0340*/  IMAD R6, R6, UR36, RZ ;  /* 0x0000002406067c24 */ /* 0x008fce000f8e02ff */
.L_x_4:
[----:B-1----:R-:W1:Y:S02]  /*0350*/  LDC R0, c[0x0][0x38c] ;  /* 0x0000e300ff007b82 */ /* 0x002e640000000800 */
[----:B-1----:R-:W-:-:S13]  /*0360*/  ISETP.GE.U32.AND P0, PT, R9, R0, PT ;  /* 0x000000000900720c */ /* 0x002fda0003f06070 */
[----:B------:R-:W-:Y:S05]  /*0370*/  @P0 BRA `(.L_x_2) ;  /* 0x0000000000f40947 */ /* 0x000fea0003800000 */
[----:B------:R-:W1:Y:S01]  /*0380*/  I2F.U32.RP R4, UR36 ;  /* 0x0000002400047d06 */ /* 0x000e620008209000 */
[----:B------:R-:W2:Y:S01]  /*0390*/  S2R R15, SR_CgaCtaId ;  /* 0x00000000000f7919 */ /* 0x000ea20000008800 */
[----:B------:R-:W-:Y:S02]  /*03a0*/  ISETP.NE.U32.AND P1, PT, RZ, UR36, PT ;  /* 0x00000024ff007c0c */ /* 0x000fe4000bf25070 */
[----:B------:R-:W-:Y:S02]  /*03b0*/  MOV R10, 0x400 ;  /* 0x00000400000a7802 */ /* 0x000fe40000000f00 */
[----:B------:R-:W-:Y:S02]  /*03c0*/  LOP3.LUT R20, RZ, R16, RZ, 0x33, !PT ;  /* 0x00000010ff147212 */ /* 0x000fe400078e33ff */
[----:B------:R-:W3:Y:S08]  /*03d0*/  I2F.U32.RP R5, R16 ;  /* 0x0000001000057306 */ /* 0x000ef00000209000 */
[----:B-1----:R-:W1:Y:S08]  /*03e0*/  MUFU.RCP R4, R4 ;  /* 0x0000000400047308 */ /* 0x002e700000001000 */
[----:B---3--:R-:W3:Y:S01]  /*03f0*/  MUFU.RCP R5, R5 ;  /* 0x0000000500057308 */ /* 0x008ee20000001000 */
[----:B-1----:R-:W-:Y:S01]  /*0400*/  VIADD R2, R4, 0xffffffe ;  /* 0x0ffffffe04027836 */ /* 0x002fe20000000000 */
[----:B--2---:R-:W-:-:S06]  /*0410*/  LEA R15, R15, R10, 0x18 ;  /* 0x0000000a0f0f7211 */ /* 0x004fcc00078ec0ff */
[----:B------:R1:W2:Y:S01]  /*0420*/  F2I.FTZ.U32.TRUNC.NTZ R3, R2 ;  /* 0x0000000200037305 */ /* 0x0002a2000021f000 */
[----:B---3--:R-:W-:Y:S02]  /*0430*/  VIADD R12, R5, 0xffffffe ;  /* 0x0ffffffe050c7836 */ /* 0x008fe40000000000 */
[----:B------:R-:W3:Y:S01]  /*0440*/  LDC.64 R4, c[0x0][0x390] ;  /* 0x0000e400ff047b82 */ /* 0x000ee20000000a00 */
[----:B-1----:R-:W-:Y:S01]  /*0450*/  IMAD.MOV.U32 R2, RZ, RZ, RZ ;  /* 0x000000ffff027224 */ /* 0x002fe200078e00ff */
[----:B--2---:R-:W-:-:S05]  /*0460*/  IADD3 R13, PT, PT, RZ, -R3, RZ ;  /* 0x80000003ff0d7210 */ /* 0x004fca0007ffe0ff */
[----:B------:R-:W-:-:S04]  /*0470*/  IMAD R13, R13, UR36, RZ ;  /* 0x000000240d0d7c24 */ /* 0x000fc8000f8e02ff */
[----:B------:R-:W-:Y:S02]  /*0480*/  IMAD.HI.U32 R8, R3, R13, R2 ;  /* 0x0000000d03087227 */ /* 0x000fe400078e0002 */
[----:B------:R1:W2:Y:S01]  /*0490*/  F2I.FTZ.U32.TRUNC.NTZ R13, R12 ;  /* 0x0000000c000d7305 */ /* 0x0002a2000021f000 */
[----:B------:R-:W0:Y:S03]  /*04a0*/  LDC.64 R2, c[0x0][0x380] ;  /* 0x0000e000ff027b82 */ /* 0x000e260000000a00 */
[----:B------:R-:W-:-:S05]  /*04b0*/  IMAD.HI.U32 R8, R8, R11, RZ ;  /* 0x0000000b08087227 */ /* 0x000fca00078e00ff */
[----:B------:R-:W-:Y:S01]  /*04c0*/  IADD3 R8, PT, PT, -R8, RZ, RZ ;  /* 0x000000ff08087210 */ /* 0x000fe20007ffe1ff */
[----:B-1----:R-:W-:-:S04]  /*04d0*/  IMAD.MOV.U32 R12, RZ, RZ, RZ ;  /* 0x000000ffff0c7224 */ /* 0x002fc800078e00ff */
[----:B------:R-:W-:Y:S02]  /*04e0*/  IMAD R8, R8, UR36, R11 ;  /* 0x0000002408087c24 */ /* 0x000fe4000f8e020b */
[----:B--2---:R-:W-:-:S03]  /*04f0*/  IMAD.MOV R17, RZ, RZ, -R13 ;  /* 0x000000ffff117224 */ /* 0x004fc600078e0a0d */
[----:B------:R-:W-:Y:S01]  /*0500*/  ISETP.GE.U32.AND P0, PT, R8, UR36, PT ;  /* 0x0000002408007c0c */ /* 0x000fe2000bf06070 */
[----:B------:R-:W-:-:S04]  /*0510*/  IMAD R17, R17, R16, RZ ;  /* 0x0000001011117224 */ /* 0x000fc800078e02ff */
[----:B------:R-:W-:Y:S01]  /*0520*/  IMAD.HI.U32 R12, R13, R17, R12 ;  /* 0x000000110d0c7227 */ /* 0x000fe200078e000c */
[----:B------:R-:W-:-:S07]  /*0530*/  MOV R13, R9 ;  /* 0x00000009000d7202 */ /* 0x000fce0000000f00 */
[----:B------:R-:W-:-:S04]  /*0540*/  @P0 IADD3 R8, PT, PT, R8, -UR36, RZ ;  /* 0x8000002408080c10 */ /* 0x000fc8000fffe0ff */
[----:B------:R-:W-:-:S13]  /*0550*/  ISETP.GE.U32.AND P0, PT, R8, UR36, PT ;  /* 0x0000002408007c0c */ /* 0x000fda000bf06070 */
[----:B------:R-:W-:Y:S02]  /*0560*/  @P0 IADD3 R8, PT, PT, R8, -UR36, RZ ;  /* 0x8000002408080c10 */ /* 0x000fe4000fffe0ff */
[----:B------:R-:W-:Y:S02]  /*0570*/  @!P1 LOP3.LUT R8, RZ, UR36, RZ, 0x33, !PT ;  /* 0x00000024ff089c12 */ /* 0x000fe4000f8e33ff */
[----:B------:R-:W-:-:S03]  /*0580*/  ISETP.NE.U32.AND P0, PT, R16, RZ, PT ;  /* 0x000000ff1000720c */ /* 0x000fc60003f05070 */
[----:B0--3--:R-:W-:-:S10]  /*0590*/  IMAD R22, R8, 0x84, R15 ;  /* 0x0000008408167824 */ /* 0x009fd400078e020f */
.L_x_3:
[----:B----4-:R-:W-:Y:S01]  /*05a0*/  R2UR UR4, R18 ;  /* 0x00000000120472ca */ /* 0x010fe200000e0000 */
[----:B-1----:R-:W-:Y:S01]  /*05b0*/  IMAD R15, R11, R0, R13 ;  /* 0x000000000b0f7224 */ /* 0x002fe200078e020d */
[----:B------:R-:W-:-:S03]  /*05c0*/  R2UR UR5, R19 ;  /* 0x00000000130572ca */ /* 0x000fc600000e0000 */
[----:B------:R-:W-:-:S10]  /*05d0*/  IMAD.WIDE.U32 R14, R15, 0x4, R2 ;  /* 0x000000040f0e7825 */ /* 0x000fd400078e0002 */
[----:B------:R0:W2:Y:S01]  /*05e0*/  LDG.E R8, desc[UR4][R14.64] ;  /* 0x000000040e087981 */ /* 0x0000a2000c1e1900 */
[----:B------:R-:W-:Y:S01]  /*05f0*/  IMAD.HI.U32 R10, R12, R13, RZ ;  /* 0x0000000d0c0a7227 */ /* 0x000fe200078e00ff */
[----:B------:R-:W-:Y:S05]  /*0600*/  WARPSYNC.ALL ;  /* 0x0000000000007948 */ /* 0x000fea0003800000 */
[----:B------:R-:W-:Y:S01]  /*0610*/  IMAD.MOV R10, RZ, RZ, -R10 ;  /* 0x000000ffff0a7224 */ /* 0x000fe200078e0a0a */
[----:B------:R-:W0:Y:S01]  /*0620*/  LDCU UR4, c[0x0][0x388] ;  /* 0x00007100ff0477ac */ /* 0x000e220008000800 */
[----:B------:R-:W-:Y:S02]  /*0630*/  R2UR UR6, R18 ;  /* 0x00000000120672ca */ /* 0x000fe400000e0000 */
[----:B------:R-:W-:Y:S01]  /*0640*/  IMAD R17, R16, R10, R13 ;  /* 0x0000000a10117224 */ /* 0x000fe200078e020d */
[----:B------:R-:W-:-:S04]  /*0650*/  R2UR UR7, R19 ;  /* 0x00000000130772ca */ /* 0x000fc800000e0000 */
[----:B------:R-:W-:Y:S01]  /*0660*/  ISETP.GE.U32.AND P1, PT, R17, R16, PT ;  /* 0x000000101100720c */ /* 0x000fe20003f26070 */
[----:B0-----:R-:W-:Y:S02]  /*0670*/  IMAD R15, R13, UR4, R11 ;  /* 0x000000040d0f7c24 */ /* 0x001fe4000f8e020b */
[----:B------:R-:W-:-:S10]  /*0680*/  IMAD.IADD R13, R7, 0x1, R13 ;  /* 0x00000001070d7824 */ /* 0x000fd400078e020d */
[----:B------:R-:W-:Y:S01]  /*0690*/  @P1 IADD3 R17, PT, PT, R17, -R16, RZ ;  /* 0x8000001011111210 */ /* 0x000fe20007ffe0ff */
[----:B------:R-:W-:-:S03]  /*06a0*/  IMAD.WIDE.U32 R14, R15, 0x4, R4 ;  /* 0x000000040f0e7825 */ /* 0x000fc600078e0004 */
[----:B------:R-:W-:-:S13]  /*06b0*/  ISETP.GE.U32.AND P1, PT, R17, R16, PT ;  /* 0x000000101100720c */ /* 0x000fda0003f26070 */
[----:B------:R-:W-:Y:S01]  /*06c0*/  @P1 IMAD.IADD R17, R17, 0x1, -R16 ;  /* 0x0000000111111824 */ /* 0x000fe200078e0a10 */
[----:B------:R-:W-:-:S04]  /*06d0*/  ISETP.GE.U32.AND P1, PT, R13, R0, PT ;  /* 0x000000000d00720c */ /* 0x000fc80003f26070 */
[----:B------:R-:W-:-:S04]  /*06e0*/  SEL R17, R20, R17, !P0 ;  /* 0x0000001114117207 */ /* 0x000fc80004000000 */
[----:B------:R-:W-:-:S05]  /*06f0*/  LEA R17, R17, R22, 0x2 ;  /* 0x0000001611117211 */ /* 0x000fca00078e10ff */
[----:B--2---:R-:W-:Y:S01]  /*0700*/  STS [R17], R8 ;  /* 0x0000000811007388 */ /* 0x004fe20000000800 */
[----:B------:R-:W-:Y:S06]  /*0710*/  BAR.SYNC.DEFER_BLOCKING 0x0 ;  /* 0x0000000000007b1d */ /* 0x000fec0000010000 */
[----:B------:R-:W0:Y:S04]  /*0720*/  LDS R21, [R17] ;  /* 0x0000000011157984 */ /* 0x000e280000000800 */
[----:B0-----:R1:W-:Y:S01]  /*0730*/  STG.E desc[UR6][R14.64], R21 ;  /* 0x000000150e007986 */ /* 0x0013e2000c101906 */
[----:B------:R-:W-:Y:S05]  /*0740*/  @!P1 BRA `(.L_x_3) ;  /* 0xfffffffc00949947 */ /* 0x000fea000383ffff */
.L_x_2:
[----:B------:R-:W2:Y:S01]  /*0750*/  LDCU UR4, c[0x0][0x388] ;  /* 0x00007100ff0477ac */ /* 0x000ea20008000800 */
[----:B------:R-:W-:-:S04]  /*0760*/  IADD3 R11, PT, PT, R6, R11, RZ ;  /* 0x0000000b060b7210 */ /* 0x000fc80007ffe0ff */
[----:B--2---:R-:W-:-:S13]  /*0770*/  ISETP.GE.U32.AND P0, PT, R11, UR4, PT ;  /* 0x000000040b007c0c */ /* 0x004fda000bf06070 */
[----:B------:R-:W-:Y:S05]  /*0780*/  @!P0 BRA `(.L_x_4) ;  /* 0xfffffff800f08947 */ /* 0x000fea000383ffff */
[----:B------:R-:W-:Y:S05]  /*0790*/  EXIT ;  /* 0x000000000000794d */ /* 0x000fea0003800000 */
.L_x_5:
[----:B------:R-:W-:-:S00]  /*07a0*/  BRA `(.L_x_5) ;  /* 0xfffffffc00fc7947 */ /* 0x000fc0000383ffff */
[----:B------:R-:W-:-:S00]  /*07b0*/  NOP ;  /* 0x0000000000007918 */ /* 0x000fc00000000000 */
        /* <DEDUP_REMOVED lines=12> */
.L_x_27:


//--------------------- .text._Z9fooKernelv       --------------------------
	.section	.text._Z9fooKernelv,"ax",@progbits
	.align	128
        .global         _Z9fooKernelv
        .type           _Z9fooKernelv,@function
        .size           _Z9fooKernelv,(.L_x_28 - _Z9fooKernelv)
        .other          _Z9fooKernelv,@"STO_CUDA_ENTRY STV_DEFAULT"
_Z9fooKernelv:
.text._Z9fooKernelv:
[----:B------:R-:W-:Y:S01]  /*0000*/  LDC R1, c[0x0][0x37c] ;  /* 0x0000df00ff017b82 */ /* 0x000fe20000000800 */
[----:B------:R-:W-:Y:S05]  /*0010*/  EXIT ;  /* 0x000000000000794d */ /* 0x000fea0003800000 */
.L_x_6:
        /* <DEDUP_REMOVED lines=14> */
.L_x_28:


//--------------------- .text._Z2K2PKiS0_Pijjj    --------------------------
	.section	.text._Z2K2PKiS0_Pijjj,"ax",@progbits
	.align	128
        .global         _Z2K2PKiS0_Pijjj
        .type           _Z2K2PKiS0_Pijjj,@function
        .size           _Z2K2PKiS0_Pijjj,(.L_x_29 - _Z2K2PKiS0_Pijjj)
        .other          _Z2K2PKiS0_Pijjj,@"STO_CUDA_ENTRY STV_DEFAULT"
_Z2K2PKiS0_Pijjj:
.text._Z2K2PKiS0_Pijjj:
[----:B------:R-:W-:Y:S08]  /*0000*/  LDC R1, c[0x0][0x37c] ;  /* 0x0000df00ff017b82 */ /* 0x000ff00000000800 */
[----:B------:R-:W0:Y:S08]  /*0010*/  S2UR UR4, SR_CTAID.X ;  /* 0x00000000000479c3 */ /* 0x000e300000002500 */
[----:B------:R-:W1:Y:S01]  /*0020*/  LDC R0, c[0x0][0x398] ;  /* 0x0000e600ff007b82 */ /* 0x000e620000000800 */
[----:B0-----:R-:W-:-:S06]  /*0030*/  USHF.L.U32 UR4, UR4, 0x7, URZ ;  /* 0x0000000704047899 */ /* 0x001fcc00080006ff */
[----:B-1----:R-:W-:-:S13]  /*0040*/  ISETP.LE.U32.AND P0, PT, R0, UR4, PT ;  /* 0x0000000400007c0c */ /* 0x002fda000bf03070 */
[----:B------:R-:W-:Y:S05]  /*0050*/  @P0 EXIT ;  /* 0x000000000000094d */ /* 0x000fea0003800000 */
[----:B------:R-:W0:Y:S01]  /*0060*/  LDCU UR5, c[0x0][0x39c] ;  /* 0x00007380ff0577ac */ /* 0x000e220008000800 */
[----:B------:R-:W1:Y:S01]  /*0070*/  LDCU UR7, c[0x0][0x374] ;  /* 0x00006e80ff0777ac */ /* 0x000e620008000800 */
[----:B------:R-:W2:Y:S01]  /*0080*/  LDC R0, c[0x0][0x364] ;  /* 0x0000d900ff007b82 */ /* 0x000ea20000000800 */
[----:B------:R-:W3:Y:S07]  /*0090*/  LDCU.64 UR10, c[0x0][0x358] ;  /* 0x00006b00ff0a77ac */ /* 0x000eee0008000a00 */
[----:B------:R-:W4:Y:S01]  /*00a0*/  LDC R2, c[0x0][0x360] ;  /* 0x0000d800ff027b82 */ /* 0x000f220000000800 */
[----:B------:R-:W1:Y:S01]  /*00b0*/  LDCU UR8, c[0x0][0x370] ;  /* 0x00006e00ff0877ac */ /* 0x000e620008000800 */
[----:B0-----:R-:W-:-:S03]  /*00c0*/  UISETP.NE.AND UP0, UPT, UR5, URZ, UPT ;  /* 0x000000ff0500728c */ /* 0x001fc6000bf05270 */
[----:B------:R-:W-:-:S06]  /*00d0*/  UMOV UR5, UR4 ;  /* 0x0000000400057c82 */ /* 0x000fcc0008000000 */
[----:B---3--:R-:W-:Y:S05]  /*00e0*/  BRA.U UP0, `(.L_x_7) ;  /* 0x0000001500e07547 */ /* 0x008fea000b800000 */
[----:B------:R-:W0:Y:S01]  /*00f0*/  S2UR UR4, SR_CTAID.Y ;  /* 0x00000000000479c3 */ /* 0x000e220000002600 */
[----:B------:R-:W3:Y:S01]  /*0100*/  S2R R26, SR_TID.X ;  /* 0x00000000001a7919 */ /* 0x000ee20000002100 */
[----:B------:R-:W1:Y:S01]  /*0110*/  S2R R27, SR_TID.Y ;  /* 0x00000000001b7919 */ /* 0x000e620000002200 */
[----:B0-----:R-:W-:-:S12]  /*0120*/  USHF.L.U32 UR4, UR4, 0x7, URZ ;  /* 0x0000000704047899 */ /* 0x001fd800080006ff */
.L_x_10:
[----:B------:R-:W0:Y:S01]  /*0130*/  LDC R10, c[0x0][0x3a0] ;  /* 0x0000e800ff0a7b82 */ /* 0x000e220000000800 */
[----:B------:R-:W0:Y:S02]  /*0140*/  LDCU UR13, c[0x0][0x398] ;  /* 0x00007300ff0d77ac */ /* 0x000e240008000800 */
[----:B0-----:R-:W-:-:S13]  /*0150*/  ISETP.LE.U32.AND P0, PT, R10, UR4, PT ;  /* 0x000000040a007c0c */ /* 0x001fda000bf03070 */
[----:B--2---:R-:W-:Y:S05]  /*0160*/  @P0 BRA `(.L_x_8) ;  /* 0x0000001400b00947 */ /* 0x004fea0003800000 */
[----:B---3--:R-:W-:Y:S01]  /*0170*/  LEA R3, R26, UR5, 0x2 ;  /* 0x000000051a037c11 */ /* 0x008fe2000f8e10ff */
[----:B------:R-:W0:Y:S03]  /*0180*/  LDCU UR9, c[0x0][0x3a0] ;  /* 0x00007400ff0977ac */ /* 0x000e260008000800 */
[----:B----4-:R-:W-:Y:S01]  /*0190*/  LEA R4, R2, R3, 0x2 ;  /* 0x0000000302047211 */ /* 0x010fe200078e10ff */
[CCC-:B------:R-:W-:Y:S01]  /*01a0*/  IMAD R5, R3.reuse, R10.reuse, R10.reuse ;  /* 0x0000000a03057224 */ /* 0x1c0fe200078e020a */
[C---:B------:R-:W-:Y:S01]  /*01b0*/  IADD3 R28, PT, PT, R3.reuse, 0x1, RZ ;  /* 0x00000001031c7810 */ /* 0x040fe20007ffe0ff */
[----:B------:R-:W3:Y:S01]  /*01c0*/  LDCU UR12, c[0x0][0x398] ;  /* 0x00007300ff0c77ac */ /* 0x000ee20008000800 */
[----:B------:R-:W-:Y:S01]  /*01d0*/  IADD3 R29, PT, PT, R3, 0x2, RZ ;  /* 0x00000002031d7810 */ /* 0x000fe20007ffe0ff */
[-C--:B------:R-:W-:Y:S01]  /*01e0*/  IMAD R6, R4, R10.reuse, R10 ;  /* 0x0000000a04067224 */ /* 0x080fe200078e020a */
[----:B------:R-:W-:Y:S01]  /*01f0*/  IADD3 R7, PT, PT, R5, R10, RZ ;  /* 0x0000000a05077210 */ /* 0x000fe20007ffe0ff */
[----:B------:R-:W-:Y:S01]  /*0200*/  UMOV UR6, UR4 ;  /* 0x0000000400067c82 */ /* 0x000fe20008000000 */
[----:B------:R-:W-:-:S02]  /*0210*/  IADD3 R30, PT, PT, R3, 0x3, RZ ;  /* 0x00000003031e7810 */ /* 0x000fc40007ffe0ff */
[-C--:B------:R-:W-:Y:S02]  /*0220*/  IADD3 R8, PT, PT, R6, R10.reuse, RZ ;  /* 0x0000000a06087210 */ /* 0x080fe40007ffe0ff */
[-C--:B------:R-:W-:Y:S02]  /*0230*/  IADD3 R9, PT, PT, R7, R10.reuse, RZ ;  /* 0x0000000a07097210 */ /* 0x080fe40007ffe0ff */
[C---:B------:R-:W-:Y:S02]  /*0240*/  IADD3 R31, PT, PT, R4.reuse, 0x1, RZ ;  /* 0x00000001041f7810 */ /* 0x040fe40007ffe0ff */
[C---:B------:R-:W-:Y:S02]  /*0250*/  IADD3 R32, PT, PT, R4.reuse, 0x2, RZ ;  /* 0x0000000204207810 */ /* 0x040fe40007ffe0ff */
[----:B------:R-:W-:Y:S02]  /*0260*/  IADD3 R33, PT, PT, R4, 0x3, RZ ;  /* 0x0000000304217810 */ /* 0x000fe40007ffe0ff */
[----:B0-----:R-:W-:-:S07]  /*0270*/  IADD3 R10, PT, PT, R8, R10, RZ ;  /* 0x0000000a080a7210 */ /* 0x001fce0007ffe0ff */
.L_x_9:
[----:B-12---:R-:W-:Y:S01]  /*0280*/  LEA R15, R27, UR6, 0x2 ;  /* 0x000000061b0f7c11 */ /* 0x006fe2000f8e10ff */
[----:B------:R-:W-:-:S03]  /*0290*/  ULEA UR6, UR7, UR6, 0x7 ;  /* 0x0000000607067291 */ /* 0x000fc6000f8e38ff */
[C---:B------:R-:W-:Y:S01]  /*02a0*/  IADD3 R11, PT, PT, R15.reuse, 0x1, RZ ;  /* 0x000000010f0b7810 */ /* 0x040fe20007ffe0ff */
[----:B------:R-:W-:Y:S02]  /*02b0*/  UISETP.GE.U32.AND UP0, UPT, UR6, UR9, UPT ;  /* 0x000000090600728c */ /* 0x000fe4000bf06070 */
[----:B------:R-:W-:Y:S02]  /*02c0*/  ISETP.GE.U32.AND P6, PT, R15, UR9, PT ;  /* 0x000000090f007c0c */ /* 0x000fe4000bfc6070 */
[----:B------:R-:W-:Y:S02]  /*02d0*/  ISETP.GE.U32.AND P4, PT, R11, UR9, PT ;  /* 0x000000090b007c0c */ /* 0x000fe4000bf86070 */
[----:B------:R-:W-:Y:S02]  /*02e0*/  IADD3 R13, PT, PT, R15, 0x2, RZ ;  /* 0x000000020f0d7810 */ /* 0x000fe40007ffe0ff */
[C---:B---3--:R-:W-:Y:S02]  /*02f0*/  ISETP.GE.U32.OR P0, PT, R3.reuse, UR12, P6 ;  /* 0x0000000c03007c0c */ /* 0x048fe4000b706470 */
[----:B------:R-:W-:-:S02]  /*0300*/  ISETP.GE.U32.OR P3, PT, R3, UR12, P4 ;  /* 0x0000000c03007c0c */ /* 0x000fc4000a766470 */
[----:B------:R-:W-:Y:S02]  /*0310*/  ISETP.GE.U32.AND P5, PT, R13, UR9, PT ;  /* 0x000000090d007c0c */ /* 0x000fe4000bfa6070 */
[----:B------:R-:W-:Y:S02]  /*0320*/  IADD3 R12, PT, PT, R15, 0x3, RZ ;  /* 0x000000030f0c7810 */ /* 0x000fe40007ffe0ff */
[C---:B------:R-:W-:Y:S02]  /*0330*/  ISETP.GE.U32.OR P1, PT, R3.reuse, UR12, P5 ;  /* 0x0000000c03007c0c */ /* 0x040fe4000af26470 */
[----:B------:R-:W-:Y:S02]  /*0340*/  ISETP.GE.U32.AND P2, PT, R12, UR9, PT ;  /* 0x000000090c007c0c */ /* 0x000fe4000bf46070 */
[----:B--2---:R-:W-:Y:S01]  /*0350*/  LEA R14, R0, R15, 0x2 ;  /* 0x0000000f000e7211 */ /* 0x004fe200078e10ff */
[----:B------:R-:W0:Y:S01]  /*0360*/  @!P0 LDC.64 R16, c[0x0][0x390] ;  /* 0x0000e400ff108b82 */ /* 0x000e220000000a00 */
[----:B------:R-:W-:-:S02]  /*0370*/  @!P0 IMAD R23, R3, UR9, R15 ;  /* 0x0000000903178c24 */ /* 0x000fc4000f8e020f */
[----:B------:R-:W-:-:S05]  /*0380*/  @!P3 IMAD R25, R3, UR9, R11 ;  /* 0x000000090319bc24 */ /* 0x000fca000f8e020b */
[----:B------:R-:W1:Y:S08]  /*0390*/  @!P3 LDC.64 R18, c[0x0][0x390] ;  /* 0x0000e400ff12bb82 */ /* 0x000e700000000a00 */
[----:B------:R-:W2:Y:S01]  /*03a0*/  @!P1 LDC.64 R20, c[0x0][0x390] ;  /* 0x0000e400ff149b82 */ /* 0x000ea20000000a00 */
[----:B0-----:R-:W-:-:S04]  /*03b0*/  @!P0 IMAD.WIDE.U32 R16, R23, 0x4, R16 ;  /* 0x0000000417108825 */ /* 0x001fc800078e0010 */
[C---:B------:R-:W-:Y:S01]  /*03c0*/  @!P1 IMAD R23, R3.reuse, UR9, R13 ;  /* 0x0000000903179c24 */ /* 0x040fe2000f8e020d */
[----:B------:R0:W-:Y:S01]  /*03d0*/  @!P0 STG.E desc[UR10][R16.64], RZ ;  /* 0x000000ff10008986 */ /* 0x0001e2000c10190a */
[----:B------:R-:W-:Y:S01]  /*03e0*/  ISETP.GE.U32.OR P0, PT, R3, UR12, P2 ;  /* 0x0000000c03007c0c */ /* 0x000fe20009706470 */
[----:B-1----:R-:W-:-:S05]  /*03f0*/  @!P3 IMAD.WIDE.U32 R18, R25, 0x4, R18 ;  /* 0x000000041912b825 */ /* 0x002fca00078e0012 */
[----:B------:R1:W-:Y:S01]  /*0400*/  @!P3 STG.E desc[UR10][R18.64], RZ ;  /* 0x000000ff1200b986 */ /* 0x0003e2000c10190a */
[----:B------:R-:W-:Y:S01]  /*0410*/  ISETP.GE.U32.OR P3, PT, R28, UR12, P6 ;  /* 0x0000000c1c007c0c */ /* 0x000fe2000b766470 */
[----:B--2---:R-:W-:-:S05]  /*0420*/  @!P1 IMAD.WIDE.U32 R20, R23, 0x4, R20 ;  /* 0x0000000417149825 */ /* 0x004fca00078e0014 */
[----:B------:R-:W0:Y:S01]  /*0430*/  @!P0 LDC.64 R22, c[0x0][0x390] ;  /* 0x0000e400ff168b82 */ /* 0x000e220000000a00 */
[----:B------:R-:W-:Y:S01]  /*0440*/  @!P0 IMAD R37, R3, UR9, R12 ;  /* 0x0000000903258c24 */ /* 0x000fe2000f8e020c */
[----:B------:R2:W-:Y:S01]  /*0450*/  @!P1 STG.E desc[UR10][R20.64], RZ ;  /* 0x000000ff14009986 */ /* 0x0005e2000c10190a */
[----:B------:R-:W-:-:S05]  /*0460*/  ISETP.GE.U32.OR P1, PT, R28, UR12, P4 ;  /* 0x0000000c1c007c0c */ /* 0x000fca000a726470 */
[----:B------:R-:W1:Y:S01]  /*0470*/  @!P3 LDC.64 R24, c[0x0][0x390] ;  /* 0x0000e400ff18bb82 */ /* 0x000e620000000a00 */
[----:B------:R-:W-:-:S07]  /*0480*/  @!P3 IADD3 R39, PT, PT, R5, R15, RZ ;  /* 0x0000000f0527b210 */ /* 0x000fce0007ffe0ff */
[----:B------:R-:W2:Y:S01]  /*0490*/  @!P1 LDC.64 R34, c[0x0][0x390] ;  /* 0x0000e400ff229b82 */ /* 0x000ea20000000a00 */
[----:B0-----:R-:W-:Y:S01]  /*04a0*/  @!P0 IMAD.WIDE.U32 R16, R37, 0x4, R22 ;  /* 0x0000000425108825 */ /* 0x001fe200078e0016 */
[----:B------:R-:W-:-:S04]  /*04b0*/  @!P1 IADD3 R23, PT, PT, R5, R11, RZ ;  /* 0x0000000b05179210 */ /* 0x000fc80007ffe0ff */
[----:B------:R0:W-:Y:S01]  /*04c0*/  @!P0 STG.E desc[UR10][R16.64], RZ ;  /* 0x000000ff10008986 */ /* 0x0001e2000c10190a */
[----:B------:R-:W-:Y:S01]  /*04d0*/  ISETP.GE.U32.OR P0, PT, R28, UR12, P5 ;  /* 0x0000000c1c007c0c */ /* 0x000fe2000af06470 */
[----:B-1----:R-:W-:-:S05]  /*04e0*/  @!P3 IMAD.WIDE.U32 R18, R39, 0x4, R24 ;  /* 0x000000042712b825 */ /* 0x002fca00078e0018 */
[----:B------:R1:W-:Y:S01]  /*04f0*/  @!P3 STG.E desc[UR10][R18.64], RZ ;  /* 0x000000ff1200b986 */ /* 0x0003e2000c10190a */
[----:B------:R-:W-:Y:S01]  /*0500*/  ISETP.GE.U32.OR P3, PT, R28, UR12, P2 ;  /* 0x0000000c1c007c0c */ /* 0x000fe20009766470 */
[----:B--2---:R-:W-:-:S05]  /*0510*/  @!P1 IMAD.WIDE.U32 R20, R23, 0x4, R34 ;  /* 0x0000000417149825 */ /* 0x004fca00078e0022 */
[----:B------:R-:W0:Y:S01]  /*0520*/  @!P0 LDC.64 R22, c[0x0][0x390] ;  /* 0x0000e400ff168b82 */ /* 0x000e220000000a00 */
[----:B------:R-:W-:Y:S01]  /*0530*/  @!P0 IADD3 R37, PT, PT, R5, R13, RZ ;  /* 0x0000000d05258210 */ /* 0x000fe20007ffe0ff */
        /* <DEDUP_REMOVED lines=38> */
[----:B------:R-:W-:Y:S01]  /*07a0*/  ISETP.GE.U32.AND P0, PT, R14, UR9, PT ;  /* 0x000000090e007c0c */ /* 0x000fe2000bf06070 */
[----:B-1----:R-:W-:-:S05]  /*07b0*/  @!P3 IMAD.WIDE.U32 R18, R39, 0x4, R24 ;  /* 0x000000042712b825 */ /* 0x002fca00078e0018 */
[----:B------:R1:W-:Y:S01]  /*07c0*/  @!P3 STG.E desc[UR10][R18.64], RZ ;  /* 0x000000ff1200b986 */ /* 0x0003e2000c10190a */
[----:B------:R-:W-:Y:S01]  /*07d0*/  ISETP.GE.U32.OR P3, PT, R30, UR12, P2 ;  /* 0x0000000c1e007c0c */ /* 0x000fe20009766470 */
[----:B--2---:R-:W-:Y:S01]  /*07e0*/  @!P1 IMAD.WIDE.U32 R20, R23, 0x4, R34 ;  /* 0x0000000417149825 */ /* 0x004fe200078e0022 */
[----:B0-----:R-:W-:-:S04]  /*07f0*/  IADD3 R16, PT, PT, R14, 0x1, RZ ;  /* 0x000000010e107810 */ /* 0x001fc80007ffe0ff */
[----:B------:R-:W-:Y:S01]  /*0800*/  @!P1 STG.E desc[UR10][R20.64], RZ ;  /* 0x000000ff14009986 */ /* 0x000fe2000c10190a */
[----:B------:R-:W-:-:S06]  /*0810*/  ISETP.GE.U32.OR P1, PT, R3, UR12, P0 ;  /* 0x0000000c03007c0c */ /* 0x000fcc0008726470 */
[----:B------:R-:W0:Y:S01]  /*0820*/  @!P3 LDC.64 R22, c[0x0][0x390] ;  /* 0x0000e400ff16bb82 */ /* 0x000e220000000a00 */
[----:B------:R-:W-:-:S07]  /*0830*/  @!P3 IADD3 R35, PT, PT, R9, R12, RZ ;  /* 0x0000000c0923b210 */ /* 0x000fce0007ffe0ff */
[----:B------:R-:W1:Y:S01]  /*0840*/  @!P1 LDC.64 R24, c[0x0][0x390] ;  /* 0x0000e400ff189b82 */ /* 0x000e620000000a00 */
[----:B------:R-:W-:Y:S02]  /*0850*/  @!P1 IMAD R17, R3, UR9, R14 ;  /* 0x0000000903119c24 */ /* 0x000fe4000f8e020e */
[----:B0-----:R-:W-:-:S05]  /*0860*/  @!P3 IMAD.WIDE.U32 R22, R35, 0x4, R22 ;  /* 0x000000042316b825 */ /* 0x001fca00078e0016 */
[----:B------:R-:W-:Y:S01]  /*0870*/  @!P3 STG.E desc[UR10][R22.64], RZ ;  /* 0x000000ff1600b986 */ /* 0x000fe2000c10190a */
[----:B------:R-:W-:Y:S01]  /*0880*/  ISETP.GE.U32.AND P3, PT, R16, UR9, PT ;  /* 0x0000000910007c0c */ /* 0x000fe2000bf66070 */
[----:B-1----:R-:W-:-:S05]  /*0890*/  @!P1 IMAD.WIDE.U32 R18, R17, 0x4, R24 ;  /* 0x0000000411129825 */ /* 0x002fca00078e0018 */
[----:B------:R0:W-:Y:S01]  /*08a0*/  @!P1 STG.E desc[UR10][R18.64], RZ ;  /* 0x000000ff12009986 */ /* 0x0001e2000c10190a */
[----:B------:R-:W-:Y:S02]  /*08b0*/  ISETP.GE.U32.OR P1, PT, R3, UR12, P3 ;  /* 0x0000000c03007c0c */ /* 0x000fe40009f26470 */
[----:B0-----:R-:W-:-:S11]  /*08c0*/  IADD3 R18, PT, PT, R14, 0x3, RZ ;  /* 0x000000030e127810 */ /* 0x001fd60007ffe0ff */
[----:B------:R-:W0:Y:S01]  /*08d0*/  @!P1 LDC.64 R20, c[0x0][0x390] ;  /* 0x0000e400ff149b82 */ /* 0x000e220000000a00 */
[----:B------:R-:W-:-:S04]  /*08e0*/  @!P1 IMAD R17, R3, UR9, R16 ;  /* 0x0000000903119c24 */ /* 0x000fc8000f8e0210 */
[----:B0-----:R-:W-:Y:S01]  /*08f0*/  @!P1 IMAD.WIDE.U32 R20, R17, 0x4, R20 ;  /* 0x0000000411149825 */ /* 0x001fe200078e0014 */
[----:B------:R-:W-:-:S04]  /*0900*/  IADD3 R17, PT, PT, R14, 0x2, RZ ;  /* 0x000000020e117810 */ /* 0x000fc80007ffe0ff */
[----:B------:R-:W-:Y:S01]  /*0910*/  ISETP.GE.U32.AND P4, PT, R17, UR9, PT ;  /* 0x0000000911007c0c */ /* 0x000fe2000bf86070 */
[----:B------:R0:W-:Y:S03]  /*0920*/  @!P1 STG.E desc[UR10][R20.64], RZ ;  /* 0x000000ff14009986 */ /* 0x0001e6000c10190a */
[----:B------:R-:W-:-:S13]  /*0930*/  ISETP.GE.U32.OR P1, PT, R3, UR12, P4 ;  /* 0x0000000c03007c0c */ /* 0x000fda000a726470 */
[----:B------:R-:W1:Y:S01]  /*0940*/  @!P1 LDC.64 R22, c[0x0][0x390] ;  /* 0x0000e400ff169b82 */ /* 0x000e620000000a00 */
[----:B------:R-:W-:-:S04]  /*0950*/  @!P1 IMAD R25, R3, UR9, R17 ;  /* 0x0000000903199c24 */ /* 0x000fc8000f8e0211 */
[----:B-1----:R-:W-:-:S05]  /*0960*/  @!P1 IMAD.WIDE.U32 R22, R25, 0x4, R22 ;  /* 0x0000000419169825 */ /* 0x002fca00078e0016 */
[----:B------:R1:W-:Y:S01]  /*0970*/  @!P1 STG.E desc[UR10][R22.64], RZ ;  /* 0x000000ff16009986 */ /* 0x0003e2000c10190a */
[----:B------:R-:W-:-:S04]  /*0980*/  ISETP.GE.U32.AND P1, PT, R18, UR9, PT ;  /* 0x0000000912007c0c */ /* 0x000fc8000bf26070 */
[----:B------:R-:W-:-:S13]  /*0990*/  ISETP.GE.U32.OR P6, PT, R3, UR12, P1 ;  /* 0x0000000c03007c0c */ /* 0x000fda0008fc6470 */
[----:B------:R-:W2:Y:S01]  /*09a0*/  @!P6 LDC.64 R24, c[0x0][0x390] ;  /* 0x0000e400ff18eb82 */ /* 0x000ea20000000a00 */
[----:B0-----:R-:W-:-:S04]  /*09b0*/  @!P6 IMAD R21, R3, UR9, R18 ;  /* 0x000000090315ec24 */ /* 0x001fc8000f8e0212 */
[----:B--2---:R-:W-:-:S05]  /*09c0*/  @!P6 IMAD.WIDE.U32 R20, R21, 0x4, R24 ;  /* 0x000000041514e825 */ /* 0x004fca00078e0018 */
[----:B------:R0:W-:Y:S01]  /*09d0*/  @!P6 STG.E desc[UR10][R20.64], RZ ;  /* 0x000000ff1400e986 */ /* 0x0001e2000c10190a */
[----:B------:R-:W-:-:S13]  /*09e0*/  ISETP.GE.U32.OR P6, PT, R28, UR12, P0 ;  /* 0x0000000c1c007c0c */ /* 0x000fda00087c6470 */
[----:B------:R-:W1:Y:S01]  /*09f0*/  @!P6 LDC.64 R24, c[0x0][0x390] ;  /* 0x0000e400ff18eb82 */ /* 0x000e620000000a00 */
[----:B------:R-:W-:-:S05]  /*0a00*/  @!P6 IADD3 R19, PT, PT, R5, R14, RZ ;  /* 0x0000000e0513e210 */ /* 0x000fca0007ffe0ff */
[----:B-1----:R-:W-:-:S05]  /*0a10*/  @!P6 IMAD.WIDE.U32 R22, R19, 0x4, R24 ;  /* 0x000000041316e825 */ /* 0x002fca00078e0018 */
[----:B------:R1:W-:Y:S01]  /*0a20*/  @!P6 STG.E desc[UR10][R22.64], RZ ;  /* 0x000000ff1600e986 */ /* 0x0003e2000c10190a */
[----:B------:R-:W-:-:S13]  /*0a30*/  ISETP.GE.U32.OR P6, PT, R28, UR12, P3 ;  /* 0x0000000c1c007c0c */ /* 0x000fda0009fc6470 */
[----:B------:R-:W2:Y:S01]  /*0a40*/  @!P6 LDC.64 R24, c[0x0][0x390] ;  /* 0x0000e400ff18eb82 */ /* 0x000ea20000000a00 */
[----:B------:R-:W-:-:S05]  /*0a50*/  @!P6 IADD3 R19, PT, PT, R5, R16, RZ ;  /* 0x000000100513e210 */ /* 0x000fca0007ffe0ff */
[----:B--2---:R-:W-:-:S05]  /*0a60*/  @!P6 IMAD.WIDE.U32 R24, R19, 0x4, R24 ;  /* 0x000000041318e825 */ /* 0x004fca00078e0018 */
[----:B------:R2:W-:Y:S01]  /*0a70*/  @!P6 STG.E desc[UR10][R24.64], RZ ;  /* 0x000000ff1800e986 */ /* 0x0005e2000c10190a */
[----:B------:R-:W-:-:S13]  /*0a80*/  ISETP.GE.U32.OR P6, PT, R28, UR12, P4 ;  /* 0x0000000c1c007c0c */ /* 0x000fda000a7c6470 */
[----:B0-----:R-:W0:Y:S01]  /*0a90*/  @!P6 LDC.64 R20, c[0x0][0x390] ;  /* 0x0000e400ff14eb82 */ /* 0x001e220000000a00 */
[----:B------:R-:W-:-:S05]  /*0aa0*/  @!P6 IADD3 R19, PT, PT, R5, R17, RZ ;  /* 0x000000110513e210 */ /* 0x000fca0007ffe0ff */
[----:B0-----:R-:W-:-:S05]  /*0ab0*/  @!P6 IMAD.WIDE.U32 R20, R19, 0x4, R20 ;  /* 0x000000041314e825 */ /* 0x001fca00078e0014 */
[----:B------:R0:W-:Y:S01]  /*0ac0*/  @!P6 STG.E desc[UR10][R20.64], RZ ;  /* 0x000000ff1400e986 */ /* 0x0001e2000c10190a */
[----:B------:R-:W-:-:S13]  /*0ad0*/  ISETP.GE.U32.OR P6, PT, R28, UR12, P1 ;  /* 0x0000000c1c007c0c */ /* 0x000fda0008fc6470 */
[----:B-1----:R-:W1:Y:S01]  /*0ae0*/  @!P6 LDC.64 R22, c[0x0][0x390] ;  /* 0x0000e400ff16eb82 */ /* 0x002e620000000a00 */
[----:B------:R-:W-:-:S05]  /*0af0*/  @!P6 IADD3 R19, PT, PT, R5, R18, RZ ;  /* 0x000000120513e210 */ /* 0x000fca0007ffe0ff */
[----:B-1----:R-:W-:-:S05]  /*0b00*/  @!P6 IMAD.WIDE.U32 R22, R19, 0x4, R22 ;  /* 0x000000041316e825 */ /* 0x002fca00078e0016 */
[----:B------:R1:W-:Y:S01]  /*0b10*/  @!P6 STG.E desc[UR10][R22.64], RZ ;  /* 0x000000ff1600e986 */ /* 0x0003e2000c10190a */
[----:B------:R-:W-:-:S13]  /*0b20*/  ISETP.GE.U32.OR P6, PT, R29, UR12, P0 ;  /* 0x0000000c1d007c0c */ /* 0x000fda00087c6470 */
[----:B--2---:R-:W2:Y:S01]  /*0b30*/  @!P6 LDC.64 R24, c[0x0][0x390] ;  /* 0x0000e400ff18eb82 */ /* 0x004ea20000000a00 */
        /* <DEDUP_REMOVED lines=38> */
[----:B------:R-:W-:-:S04]  /*0da0*/  ISETP.GE.U32.AND P6, PT, R15, UR9, PT ;  /* 0x000000090f007c0c */ /* 0x000fc8000bfc6070 */
[----:B------:R-:W-:-:S13]  /*0db0*/  ISETP.GE.U32.OR P6, PT, R4, UR12, P6 ;  /* 0x0000000c04007c0c */ /* 0x000fda000b7c6470 */
[----:B-1----:R-:W1:Y:S01]  /*0dc0*/  @!P6 LDC.64 R22, c[0x0][0x390] ;  /* 0x0000e400ff16eb82 */ /* 0x002e620000000a00 */
[----:B------:R-:W-:-:S04]  /*0dd0*/  @!P6 IMAD R19, R4, UR9, R15 ;  /* 0x000000090413ec24 */ /* 0x000fc8000f8e020f */
[----:B-1----:R-:W-:-:S05]  /*0de0*/  @!P6 IMAD.WIDE.U32 R22, R19, 0x4, R22 ;  /* 0x000000041316e825 */ /* 0x002fca00078e0016 */
[----:B------:R1:W-:Y:S01]  /*0df0*/  @!P6 STG.E desc[UR10][R22.64], RZ ;  /* 0x000000ff1600e986 */ /* 0x0003e2000c10190a */
[----:B------:R-:W-:-:S04]  /*0e00*/  ISETP.GE.U32.AND P6, PT, R11, UR9, PT ;  /* 0x000000090b007c0c */ /* 0x000fc8000bfc6070 */
[----:B------:R-:W-:-:S13]  /*0e10*/  ISETP.GE.U32.OR P6, PT, R4, UR12, P6 ;  /* 0x0000000c04007c0c */ /* 0x000fda000b7c6470 */
[----:B--2---:R-:W2:Y:S01]  /*0e20*/  @!P6 LDC.64 R24, c[0x0][0x390] ;  /* 0x0000e400ff18eb82 */ /* 0x004ea20000000a00 */
[----:B------:R-:W-:-:S04]  /*0e30*/  @!P6 IMAD R19, R4, UR9, R11 ;  /* 0x000000090413ec24 */ /* 0x000fc8000f8e020b */
[----:B--2---:R-:W-:-:S05]  /*0e40*/  @!P6 IMAD.WIDE.U32 R24, R19, 0x4, R24 ;  /* 0x000000041318e825 */ /* 0x004fca00078e0018 */
[----:B------:R2:W-:Y:S01]  /*0e50*/  @!P6 STG.E desc[UR10][R24.64], RZ ;  /* 0x000000ff1800e986 */ /* 0x0005e2000c10190a */
[----:B------:R-:W-:-:S13]  /*0e60*/  ISETP.GE.U32.OR P6, PT, R4, UR12, P5 ;  /* 0x0000000c04007c0c */ /* 0x000fda000afc6470 */
[----:B0-----:R-:W0:Y:S01]  /*0e70*/  @!P6 LDC.64 R20, c[0x0][0x390] ;  /* 0x0000e400ff14eb82 */ /* 0x001e220000000a00 */
[----:B------:R-:W-:-:S04]  /*0e80*/  @!P6 IMAD R19, R4, UR9, R13 ;  /* 0x000000090413ec24 */ /* 0x000fc8000f8e020d */
[----:B0-----:R-:W-:-:S05]  /*0e90*/  @!P6 IMAD.WIDE.U32 R20, R19, 0x4, R20 ;  /* 0x000000041314e825 */ /* 0x001fca00078e0014 */
[----:B------:R0:W-:Y:S01]  /*0ea0*/  @!P6 STG.E desc[UR10][R20.64], RZ ;  /* 0x000000ff1400e986 */ /* 0x0001e2000c10190a */
        /* <DEDUP_REMOVED lines=8> */
[----:B------:R-:W-:-:S05]  /*0f30*/  @!P6 IADD3 R19, PT, PT, R6, R15, RZ ;  /* 0x0000000f0613e210 */ /* 0x000fca0007ffe0ff */
[----:B--2---:R-:W-:-:S05]  /*0f40*/  @!P6 IMAD.WIDE.U32 R24, R19, 0x4, R24 ;  /* 0x000000041318e825 */ /* 0x004fca00078e0018 */
[----:B------:R2:W-:Y:S01]  /*0f50*/  @!P6 STG.E desc[UR10][R24.64], RZ ;  /* 0x000000ff1800e986 */ /* 0x0005e2000c10190a */
[----:B------:R-:W-:-:S04]  /*0f60*/  ISETP.GE.U32.AND P6, PT, R11, UR9, PT ;  /* 0x000000090b007c0c */ /* 0x000fc8000bfc6070 */
        /* <DEDUP_REMOVED lines=24> */
[----:B------:R-:W-:-:S05]  /*10f0*/  @!P6 IADD3 R19, PT, PT, R8, R11, RZ ;  /* 0x0000000b0813e210 */ /* 0x000fca0007ffe0ff */
[----:B-1----:R-:W-:-:S05]  /*1100*/  @!P6 IMAD.WIDE.U32 R22, R19, 0x4, R22 ;  /* 0x000000041316e825 */ /* 0x002fca00078e0016 */
[----:B------:R1:W-:Y:S01]  /*1110*/  @!P6 STG.E desc[UR10][R22.64], RZ ;  /* 0x000000ff1600e986 */ /* 0x0003e2000c10190a */
[----:B------:R-:W-:Y:S02]  /*1120*/  ISETP.GE.U32.OR P6, PT, R32, UR12, P5 ;  /* 0x0000000c20007c0c */ /* 0x000fe4000afc6470 */
[----:B------:R-:W-:-:S11]  /*1130*/  ISETP.GE.U32.OR P5, PT, R33, UR12, P5 ;  /* 0x0000000c21007c0c */ /* 0x000fd6000afa6470 */
[----:B--2---:R-:W2:Y:S01]  /*1140*/  @!P6 LDC.64 R24, c[0x0][0x390] ;  /* 0x0000e400ff18eb82 */ /* 0x004ea20000000a00 */
[-C--:B------:R-:W-:Y:S02]  /*1150*/  @!P6 IADD3 R19, PT, PT, R8, R13.reuse, RZ ;  /* 0x0000000d0813e210 */ /* 0x080fe40007ffe0ff */
[----:B------:R-:W-:-:S05]  /*1160*/  @!P5 IADD3 R13, PT, PT, R10, R13, RZ ;  /* 0x0000000d0a0dd210 */ /* 0x000fca0007ffe0ff */
[----:B------:R-:W3:Y:S01]  /*1170*/  @!P5 LDC.64 R34, c[0x0][0x390] ;  /* 0x0000e400ff22db82 */ /* 0x000ee20000000a00 */
[----:B--2---:R-:W-:-:S05]  /*1180*/  @!P6 IMAD.WIDE.U32 R24, R19, 0x4, R24 ;  /* 0x000000041318e825 */ /* 0x004fca00078e0018 */
[----:B------:R2:W-:Y:S01]  /*1190*/  @!P6 STG.E desc[UR10][R24.64], RZ ;  /* 0x000000ff1800e986 */ /* 0x0005e2000c10190a */
[----:B------:R-:W-:Y:S02]  /*11a0*/  ISETP.GE.U32.OR P6, PT, R32, UR12, P2 ;  /* 0x0000000c20007c0c */ /* 0x000fe400097c6470 */
[----:B------:R-:W-:-:S11]  /*11b0*/  ISETP.GE.U32.OR P2, PT, R33, UR12, P2 ;  /* 0x0000000c21007c0c */ /* 0x000fd60009746470 */
[----:B0-----:R-:W0:Y:S01]  /*11c0*/  @!P6 LDC.64 R20, c[0x0][0x390] ;  /* 0x0000e400ff14eb82 */ /* 0x001e220000000a00 */
[----:B------:R-:W-:-:S07]  /*11d0*/  @!P6 IADD3 R19, PT, PT, R8, R12, RZ ;  /* 0x0000000c0813e210 */ /* 0x000fce0007ffe0ff */
[----:B------:R-:W4:Y:S01]  /*11e0*/  @!P2 LDC.64 R36, c[0x0][0x390] ;  /* 0x0000e400ff24ab82 */ /* 0x000f220000000a00 */
        /* <DEDUP_REMOVED lines=8> */
[----:B------:R-:W-:-:S04]  /*1270*/  ISETP.GE.U32.AND P6, PT, R11, UR9, PT ;  /* 0x000000090b007c0c */ /* 0x000fc8000bfc6070 */
[----:B------:R-:W-:-:S13]  /*1280*/  ISETP.GE.U32.OR P6, PT, R33, UR12, P6 ;  /* 0x0000000c21007c0c */ /* 0x000fda000b7c6470 */
[----:B--2---:R-:W2:Y:S01]  /*1290*/  @!P6 LDC.64 R24, c[0x0][0x390] ;  /* 0x0000e400ff18eb82 */ /* 0x004ea20000000a00 */
[----:B0-----:R-:W-:-:S05]  /*12a0*/  @!P6 IADD3 R21, PT, PT, R10, R11, RZ ;  /* 0x0000000b0a15e210 */ /* 0x001fca0007ffe0ff */
[----:B--2---:R-:W-:-:S04]  /*12b0*/  @!P6 IMAD.WIDE.U32 R20, R21, 0x4, R24 ;  /* 0x000000041514e825 */ /* 0x004fc800078e0018 */
[----:B---3--:R-:W-:Y:S01]  /*12c0*/  @!P5 IMAD.WIDE.U32 R24, R13, 0x4, R34 ;  /* 0x000000040d18d825 */ /* 0x008fe200078e0022 */
[----:B------:R-:W-:Y:S01]  /*12d0*/  @!P2 IADD3 R13, PT, PT, R10, R12, RZ ;  /* 0x0000000c0a0da210 */ /* 0x000fe20007ffe0ff */
[----:B------:R0:W-:Y:S01]  /*12e0*/  @!P6 STG.E desc[UR10][R20.64], RZ ;  /* 0x000000ff1400e986 */ /* 0x0001e2000c10190a */
[----:B------:R-:W-:-:S03]  /*12f0*/  ISETP.GE.U32.OR P6, PT, R4, UR12, P0 ;  /* 0x0000000c04007c0c */ /* 0x000fc600087c6470 */
[----:B------:R-:W-:Y:S01]  /*1300*/  @!P5 STG.E desc[UR10][R24.64], RZ ;  /* 0x000000ff1800d986 */ /* 0x000fe2000c10190a */
[----:B------:R-:W-:Y:S01]  /*1310*/  ISETP.GE.U32.OR P5, PT, R4, UR12, P3 ;  /* 0x0000000c04007c0c */ /* 0x000fe20009fa6470 */
[----:B----4-:R-:W-:-:S05]  /*1320*/  @!P2 IMAD.WIDE.U32 R12, R13, 0x4, R36 ;  /* 0x000000040d0ca825 */ /* 0x010fca00078e0024 */
[----:B------:R2:W-:Y:S01]  /*1330*/  @!P2 STG.E desc[UR10][R12.64], RZ ;  /* 0x000000ff0c00a986 */ /* 0x0005e2000c10190a */
[C---:B------:R-:W-:Y:S02]  /*1340*/  ISETP.GE.U32.OR P2, PT, R4.reuse, UR12, P4 ;  /* 0x0000000c04007c0c */ /* 0x040fe4000a746470 */
[----:B-1----:R-:W1:Y:S01]  /*1350*/  @!P6 LDC.64 R22, c[0x0][0x390] ;  /* 0x0000e400ff16eb82 */ /* 0x002e620000000a00 */
[----:B0-----:R-:W-:-:S03]  /*1360*/  @!P6 IMAD R21, R4, UR9, R14 ;  /* 0x000000090415ec24 */ /* 0x001fc6000f8e020e */
[----:B------:R-:W-:-:S04]  /*1370*/  @!P5 IMAD R11, R4, UR9, R16 ;  /* 0x00000009040bdc24 */ /* 0x000fc8000f8e0210 */
[----:B------:R-:W0:Y:S03]  /*1380*/  @!P5 LDC.64 R34, c[0x0][0x390] ;  /* 0x0000e400ff22db82 */ /* 0x000e260000000a00 */
[----:B--2---:R-:W-:-:S05]  /*1390*/  @!P2 IMAD R13, R4, UR9, R17 ;  /* 0x00000009040dac24 */ /* 0x004fca000f8e0211 */
[----:B------:R-:W2:Y:S01]  /*13a0*/  @!P2 LDC.64 R36, c[0x0][0x390] ;  /* 0x0000e400ff24ab82 */ /* 0x000ea20000000a00 */
[----:B-1----:R-:W-:-:S05]  /*13b0*/  @!P6 IMAD.WIDE.U32 R20, R21, 0x4, R22 ;  /* 0x000000041514e825 */ /* 0x002fca00078e0016 */
[----:B------:R1:W-:Y:S01]  /*13c0*/  @!P6 STG.E desc[UR10][R20.64], RZ ;  /* 0x000000ff1400e986 */ /* 0x0003e2000c10190a */
[----:B------:R-:W-:Y:S01]  /*13d0*/  ISETP.GE.U32.OR P6, PT, R4, UR12, P1 ;  /* 0x0000000c04007c0c */ /* 0x000fe20008fc6470 */
[----:B0-----:R-:W-:-:S05]  /*13e0*/  @!P5 IMAD.WIDE.U32 R22, R11, 0x4, R34 ;  /* 0x000000040b16d825 */ /* 0x001fca00078e0022 */
[----:B------:R-:W-:Y:S01]  /*13f0*/  @!P5 STG.E desc[UR10][R22.64], RZ ;  /* 0x000000ff1600d986 */ /* 0x000fe2000c10190a */
[----:B------:R-:W-:Y:S01]  /*1400*/  ISETP.GE.U32.OR P5, PT, R31, UR12, P0 ;  /* 0x0000000c1f007c0c */ /* 0x000fe200087a6470 */
[----:B--2---:R-:W-:-:S05]  /*1410*/  @!P2 IMAD.WIDE.U32 R12, R13, 0x4, R36 ;  /* 0x000000040d0ca825 */ /* 0x004fca00078e0024 */
[----:B------:R-:W0:Y:S01]  /*1420*/  @!P6 LDC.64 R24, c[0x0][0x390] ;  /* 0x0000e400ff18eb82 */ /* 0x000e220000000a00 */
[----:B-1----:R-:W-:Y:S01]  /*1430*/  @!P6 IMAD R21, R4, UR9, R18 ;  /* 0x000000090415ec24 */ /* 0x002fe2000f8e0212 */
[----:B------:R1:W-:Y:S01]  /*1440*/  @!P2 STG.E desc[UR10][R12.64], RZ ;  /* 0x000000ff0c00a986 */ /* 0x0003e2000c10190a */
[----:B------:R-:W-:-:S05]  /*1450*/  ISETP.GE.U32.OR P2, PT, R31, UR12, P3 ;  /* 0x0000000c1f007c0c */ /* 0x000fca0009f46470 */
[----:B------:R-:W2:Y:S01]  /*1460*/  @!P5 LDC.64 R34, c[0x0][0x390] ;  /* 0x0000e400ff22db82 */ /* 0x000ea20000000a00 */
[----:B------:R-:W-:-:S07]  /*1470*/  @!P5 IADD3 R11, PT, PT, R6, R14, RZ ;  /* 0x0000000e060bd210 */ /* 0x000fce0007ffe0ff */
[----:B------:R-:W3:Y:S01]  /*1480*/  @!P2 LDC.64 R36, c[0x0][0x390] ;  /* 0x0000e400ff24ab82 */ /* 0x000ee20000000a00 */
[----:B-1----:R-:W-:Y:S01]  /*1490*/  @!P2 IADD3 R13, PT, PT, R6, R16, RZ ;  /* 0x00000010060da210 */ /* 0x002fe20007ffe0ff */
[----:B0-----:R-:W-:-:S05]  /*14a0*/  @!P6 IMAD.WIDE.U32 R20, R21, 0x4, R24 ;  /* 0x000000041514e825 */ /* 0x001fca00078e0018 */
[----:B------:R0:W-:Y:S01]  /*14b0*/  @!P6 STG.E desc[UR10][R20.64], RZ ;  /* 0x000000ff1400e986 */ /* 0x0001e2000c10190a */
[----:B------:R-:W-:Y:S01]  /*14c0*/  ISETP.GE.U32.OR P6, PT, R31, UR12, P4 ;  /* 0x0000000c1f007c0c */ /* 0x000fe2000a7c6470 */
[----:B--2---:R-:W-:-:S05]  /*14d0*/  @!P5 IMAD.WIDE.U32 R22, R11, 0x4, R34 ;  /* 0x000000040b16d825 */ /* 0x004fca00078e0022 */
[----:B------:R1:W-:Y:S01]  /*14e0*/  @!P5 STG.E desc[UR10][R22.64], RZ ;  /* 0x000000ff1600d986 */ /* 0x0003e2000c10190a */
[----:B------:R-:W-:Y:S01]  /*14f0*/  ISETP.GE.U32.OR P5, PT, R31, UR12, P1 ;  /* 0x0000000c1f007c0c */ /* 0x000fe20008fa6470 */
[----:B---3--:R-:W-:-:S05]  /*1500*/  @!P2 IMAD.WIDE.U32 R12, R13, 0x4, R36 ;  /* 0x000000040d0ca825 */ /* 0x008fca00078e0024 */
[----:B------:R-:W2:Y:S01]  /*1510*/  @!P6 LDC.64 R24, c[0x0][0x390] ;  /* 0x0000e400ff18eb82 */ /* 0x000ea20000000a00 */
[----:B0-----:R-:W-:Y:S01]  /*1520*/  @!P6 IADD3 R21, PT, PT, R6, R17, RZ ;  /* 0x000000110615e210 */ /* 0x001fe20007ffe0ff */
[----:B------:R0:W-:Y:S01]  /*1530*/  @!P2 STG.E desc[UR10][R12.64], RZ ;  /* 0x000000ff0c00a986 */ /* 0x0001e2000c10190a */
[----:B------:R-:W-:Y:S02]  /*1540*/  ISETP.GE.U32.OR P2, PT, R32, UR12, P0 ;  /* 0x0000000c20007c0c */ /* 0x000fe40008746470 */
[----:B------:R-:W-:-:S03]  /*1550*/  ISETP.GE.U32.OR P0, PT, R33, UR12, P0 ;  /* 0x0000000c21007c0c */ /* 0x000fc60008706470 */
[----:B------:R-:W1:Y:S01]  /*1560*/  @!P5 LDC.64 R34, c[0x0][0x390] ;  /* 0x0000e400ff22db82 */ /* 0x000e620000000a00 */
[----:B------:R-:W-:-:S07]  /*1570*/  @!P5 IADD3 R11, PT, PT, R6, R18, RZ ;  /* 0x00000012060bd210 */ /* 0x000fce0007ffe0ff */
[----:B------:R-:W0:Y:S01]  /*1580*/  @!P2 LDC.64 R36, c[0x0][0x390] ;  /* 0x0000e400ff24ab82 */ /* 0x000e220000000a00 */
[----:B--2---:R-:W-:-:S05]  /*1590*/  @!P6 IMAD.WIDE.U32 R20, R21, 0x4, R24 ;  /* 0x000000041514e825 */ /* 0x004fca00078e0018 */
[----:B------:R2:W-:Y:S01]  /*15a0*/  @!P6 STG.E desc[UR10][R20.64], RZ ;  /* 0x000000ff1400e986 */ /* 0x0005e2000c10190a */
[----:B------:R-:W-:Y:S01]  /*15b0*/  ISETP.GE.U32.OR P6, PT, R32, UR12, P4 ;  /* 0x0000000c20007c0c */ /* 0x000fe2000a7c6470 */
[----:B-1----:R-:W-:Y:S01]  /*15c0*/  @!P5 IMAD.WIDE.U32 R22, R11, 0x4, R34 ;  /* 0x000000040b16d825 */ /* 0x002fe200078e0022 */
[----:B------:R-:W-:Y:S01]  /*15d0*/  @!P2 IADD3 R11, PT, PT, R8, R14, RZ ;  /* 0x0000000e080ba210 */ /* 0x000fe20007ffe0ff */
[----:B------:R-:W1:Y:S01]  /*15e0*/  @!P0 LDC.64 R34, c[0x0][0x390] ;  /* 0x0000e400ff228b82 */ /* 0x000e620000000a00 */
[----:B------:R-:W-:Y:S02]  /*15f0*/  ISETP.GE.U32.OR P4, PT, R33, UR12, P4 ;  /* 0x0000000c21007c0c */ /* 0x000fe4000a786470 */
[----:B------:R-:W-:Y:S01]  /*1600*/  @!P5 STG.E desc[UR10][R22.64], RZ ;  /* 0x000000ff1600d986 */ /* 0x000fe2000c10190a */
[----:B------:R-:W-:Y:S01]  /*1610*/  ISETP.GE.U32.OR P5, PT, R32, UR12, P3 ;  /* 0x0000000c20007c0c */ /* 0x000fe20009fa6470 */
[----:B0-----:R-:W-:Y:S01]  /*1620*/  @!P2 IMAD.WIDE.U32 R12, R11, 0x4, R36 ;  /* 0x000000040b0ca825 */ /* 0x001fe200078e0024 */
[----:B------:R-:W-:-:S04]  /*1630*/  ISETP.GE.U32.OR P3, PT, R33, UR12, P3 ;  /* 0x0000000c21007c0c */ /* 0x000fc80009f66470 */
[----:B--2---:R-:W0:Y:S01]  /*1640*/  @!P6 LDC.64 R20, c[0x0][0x390] ;  /* 0x0000e400ff14eb82 */ /* 0x004e220000000a00 */
[----:B------:R-:W-:Y:S01]  /*1650*/  @!P6 IADD3 R11, PT, PT, R8, R17, RZ ;  /* 0x00000011080be210 */ /* 0x000fe20007ffe0ff */
[----:B------:R2:W-:Y:S01]  /*1660*/  @!P2 STG.E desc[UR10][R12.64], RZ ;  /* 0x000000ff0c00a986 */ /* 0x0005e2000c10190a */
[----:B------:R-:W-:Y:S02]  /*1670*/  ISETP.GE.U32.OR P2, PT, R32, UR12, P1 ;  /* 0x0000000c20007c0c */ /* 0x000fe40008f46470 */
[----:B------:R-:W-:-:S03]  /*1680*/  ISETP.GE.U32.OR P1, PT, R33, UR12, P1 ;  /* 0x0000000c21007c0c */ /* 0x000fc60008f26470 */
[----:B------:R-:W3:Y:S01]  /*1690*/  @!P5 LDC.64 R24, c[0x0][0x390] ;  /* 0x0000e400ff18db82 */ /* 0x000ee20000000a00 */
[-C--:B------:R-:W-:Y:S02]  /*16a0*/  @!P3 IADD3 R19, PT, PT, R10, R16.reuse, RZ ;  /* 0x000000100a13b210 */ /* 0x080fe40007ffe0ff */
[----:B--2---:R-:W-:-:S05]  /*16b0*/  @!P5 IADD3 R13, PT, PT, R8, R16, RZ ;  /* 0x00000010080dd210 */ /* 0x004fca0007ffe0ff */
[----:B------:R-:W2:Y:S01]  /*16c0*/  @!P2 LDC.64 R22, c[0x0][0x390] ;  /* 0x0000e400ff16ab82 */ /* 0x000ea20000000a00 */
[-C--:B------:R-:W-:Y:S02]  /*16d0*/  @!P2 IADD3 R15, PT, PT, R8, R18.reuse, RZ ;  /* 0x00000012080fa210 */ /* 0x080fe40007ffe0ff */
[----:B------:R-:W-:-:S05]  /*16e0*/  @!P1 IADD3 R43, PT, PT, R10, R18, RZ ;  /* 0x000000120a2b9210 */ /* 0x000fca0007ffe0ff */
[----:B------:R-:W4:Y:S01]  /*16f0*/  @!P3 LDC.64 R36, c[0x0][0x390] ;  /* 0x0000e400ff24bb82 */ /* 0x000f220000000a00 */
[----:B0-----:R-:W-:Y:S01]  /*1700*/  @!P6 IMAD.WIDE.U32 R20, R11, 0x4, R20 ;  /* 0x000000040b14e825 */ /* 0x001fe200078e0014 */
[----:B------:R-:W-:-:S06]  /*1710*/  @!P0 IADD3 R11, PT, PT, R10, R14, RZ ;  /* 0x0000000e0a0b8210 */ /* 0x000fcc0007ffe0ff */
[----:B------:R-:W0:Y:S01]  /*1720*/  @!P4 LDC.64 R38, c[0x0][0x390] ;  /* 0x0000e400ff26cb82 */ /* 0x000e220000000a00 */
[----:B---3--:R-:W-:Y:S01]  /*1730*/  @!P5 IMAD.WIDE.U32 R12, R13, 0x4, R24 ;  /* 0x000000040d0cd825 */ /* 0x008fe200078e0018 */
[----:B------:R-:W-:-:S03]  /*1740*/  @!P4 IADD3 R25, PT, PT, R10, R17, RZ ;  /* 0x000000110a19c210 */ /* 0x000fc60007ffe0ff */
[----:B-1----:R-:W-:Y:S01]  /*1750*/  @!P0 IMAD.WIDE.U32 R16, R11, 0x4, R34 ;  /* 0x000000040b108825 */ /* 0x002fe200078e0022 */
[----:B------:R1:W-:Y:S02]  /*1760*/  @!P5 STG.E desc[UR10][R12.64], RZ ;  /* 0x000000ff0c00d986 */ /* 0x0003e4000c10190a */
[----:B------:R-:W1:Y:S01]  /*1770*/  @!P1 LDC.64 R40, c[0x0][0x390] ;  /* 0x0000e400ff289b82 */ /* 0x000e620000000a00 */
[----:B--2---:R-:W-:Y:S01]  /*1780*/  @!P2 IMAD.WIDE.U32 R14, R15, 0x4, R22 ;  /* 0x000000040f0ea825 */ /* 0x004fe200078e0016 */
[----:B------:R2:W-:Y:S04]  /*1790*/  @!P6 STG.E desc[UR10][R20.64], RZ ;  /* 0x000000ff1400e986 */ /* 0x0005e8000c10190a */
[----:B------:R2:W-:Y:S01]  /*17a0*/  @!P2 STG.E desc[UR10][R14.64], RZ ;  /* 0x000000ff0e00a986 */ /* 0x0005e2000c10190a */
[----:B----4-:R-:W-:-:S03]  /*17b0*/  @!P3 IMAD.WIDE.U32 R18, R19, 0x4, R36 ;  /* 0x000000041312b825 */ /* 0x010fc600078e0024 */
[----:B------:R2:W-:Y:S04]  /*17c0*/  @!P0 STG.E desc[UR10][R16.64], RZ ;  /* 0x000000ff10008986 */ /* 0x0005e8000c10190a */
[----:B------:R2:W-:Y:S01]  /*17d0*/  @!P3 STG.E desc[UR10][R18.64], RZ ;  /* 0x000000ff1200b986 */ /* 0x0005e2000c10190a */
[----:B0-----:R-:W-:-:S05]  /*17e0*/  @!P4 IMAD.WIDE.U32 R22, R25, 0x4, R38 ;  /* 0x000000041916c825 */ /* 0x001fca00078e0026 */
[----:B------:R2:W-:Y:S01]  /*17f0*/  @!P4 STG.E desc[UR10][R22.64], RZ ;  /* 0x000000ff1600c986 */ /* 0x0005e2000c10190a */
[----:B-1----:R-:W-:-:S05]  /*1800*/  @!P1 IMAD.WIDE.U32 R12, R43, 0x4, R40 ;  /* 0x000000042b0c9825 */ /* 0x002fca00078e0028 */
[----:B------:R2:W-:Y:S01]  /*1810*/  @!P1 STG.E desc[UR10][R12.64], RZ ;  /* 0x000000ff0c009986 */ /* 0x0005e2000c10190a */
[----:B------:R-:W-:Y:S05]  /*1820*/  BRA.U !UP0, `(.L_x_9) ;  /* 0xffffffe908947547 */ /* 0x000fea000b83ffff */
.L_x_8:
[----:B-1----:R-:W-:-:S04]  /*1830*/  ULEA UR5, UR8, UR5, 0x7 ;  /* 0x0000000508057291 */ /* 0x002fc8000f8e38ff */
[----:B------:R-:W-:-:S09]  /*1840*/  UISETP.GE.U32.AND UP0, UPT, UR5, UR13, UPT ;  /* 0x0000000d0500728c */ /* 0x000fd2000bf06070 */
[----:B------:R-:W-:Y:S05]  /*1850*/  BRA.U !UP0, `(.L_x_10) ;  /* 0xffffffe908347547 */ /* 0x000fea000b83ffff */
[----:B------:R-:W-:Y:S05]  /*1860*/  EXIT ;  /* 0x000000000000794d */ /* 0x000fea0003800000 */
.L_x_7:
[----:B------:R-:W0:Y:S01]  /*1870*/  S2UR UR4, SR_CTAID.Y ;  /* 0x00000000000479c3 */ /* 0x000e220000002600 */
[----:B-1----:R-:W1:Y:S01]  /*1880*/  LDCU UR7, c[0x0][0x3a0] ;  /* 0x00007400ff0777ac */ /* 0x002e620008000800 */
[----:B0-----:R-:W-:-:S04]  /*1890*/  USHF.L.U32 UR6, UR4, 0x7, URZ ;  /* 0x0000000704067899 */ /* 0x001fc800080006ff */
[----:B-1----:R-:W-:-:S09]  /*18a0*/  UISETP.GE.U32.AND UP0, UPT, UR6, UR7, UPT ;  /* 0x000000070600728c */ /* 0x002fd2000bf06070 */
[----:B---3--:R-:W-:Y:S05]  /*18b0*/  BRA.U UP0, `(.L_x_11) ;  /* 0x0000006100d47547 */ /* 0x008fea000b800000 */
.L_x_25:
[----:B---3--:R-:W-:Y:S01]  /*18c0*/  HFMA2 R40, -RZ, RZ, 0, 0 ;  /* 0x00000000ff287431 */ /* 0x008fe200000001ff */
[----:B------:R-:W-:Y:S01]  /*18d0*/  CS2R R72, SRZ ;  /* 0x0000000000487805 */ /* 0x000fe2000001ff00 */
[----:B------:R-:W-:Y:S01]  /*18e0*/  HFMA2 R93, -RZ, RZ, 0, 0 ;  /* 0x00000000ff5d7431 */ /* 0x000fe200000001ff */
[----:B------:R-:W-:Y:S02]  /*18f0*/  CS2R R70, SRZ ;  /* 0x0000000000467805 */ /* 0x000fe4000001ff00 */
[----:B------:R-:W-:Y:S02]  /*1900*/  CS2R R74, SRZ ;  /* 0x00000000004a7805 */ /* 0x000fe4000001ff00 */
[----:B------:R-:W-:Y:S02]  /*1910*/  CS2R R24, SRZ ;  /* 0x0000000000187805 */ /* 0x000fe4000001ff00 */
[----:B------:R-:W-:Y:S02]  /*1920*/  CS2R R26, SRZ ;  /* 0x00000000001a7805 */ /* 0x000fe4000001ff00 */
[----:B------:R-:W-:-:S02]  /*1930*/  CS2R R16, SRZ ;  /* 0x0000000000107805 */ /* 0x000fc4000001ff00 */
[----:B------:R-:W-:Y:S02]  /*1940*/  CS2R R18, SRZ ;  /* 0x0000000000127805 */ /* 0x000fe4000001ff00 */
[----:B------:R-:W-:Y:S02]  /*1950*/  CS2R R32, SRZ ;  /* 0x0000000000207805 */ /* 0x000fe4000001ff00 */
[----:B------:R-:W-:Y:S02]  /*1960*/  CS2R R34, SRZ ;  /* 0x0000000000227805 */ /* 0x000fe4000001ff00 */
[----:B------:R-:W-:Y:S02]  /*1970*/  MOV R7, RZ ;  /* 0x000000ff00077202 */ /* 0x000fe40000000f00 */
[----:B------:R-:W-:Y:S02]  /*1980*/  CS2R R76, SRZ ;  /* 0x00000000004c7805 */ /* 0x000fe4000001ff00 */
[----:B------:R-:W-:-:S02]  /*1990*/  CS2R R64, SRZ ;  /* 0x0000000000407805 */ /* 0x000fc4000001ff00 */
[----:B------:R-:W-:Y:S02]  /*19a0*/  CS2R R58, SRZ ;  /* 0x00000000003a7805 */ /* 0x000fe4000001ff00 */
        /* <DEDUP_REMOVED lines=16> */
[----:B------:R-:W-:-:S02]  /*1ab0*/  MOV R43, RZ ;  /* 0x000000ff002b7202 */ /* 0x000fc40000000f00 */
[----:B------:R-:W-:Y:S02]  /*1ac0*/  CS2R R44, SRZ ;  /* 0x00000000002c7805 */ /* 0x000fe4000001ff00 */
[----:B------:R-:W-:Y:S01]  /*1ad0*/  CS2R R46, SRZ ;  /* 0x00000000002e7805 */ /* 0x000fe2000001ff00 */
[----:B------:R-:W-:-:S06]  /*1ae0*/  UMOV UR4, URZ ;  /* 0x000000ff00047c82 */ /* 0x000fcc0008000000 */
.L_x_24:
[----:B--2---:R-:W0:Y:S01]  /*1af0*/  S2R R0, SR_TID.X ;  /* 0x0000000000007919 */ /* 0x004e220000002100 */
[----:B------:R-:W1:Y:S01]  /*1b00*/  LDCU.64 UR12, c[0x0][0x398] ;  /* 0x00007300ff0c77ac */ /* 0x000e620008000a00 */
[----:B------:R-:W-:Y:S01]  /*1b10*/  BSSY.RECONVERGENT B0, `(.L_x_12) ;  /* 0x0000024000007945 */ /* 0x000fe20003800200 */
[----:B0-----:R-:W-:-:S13]  /*1b20*/  ISETP.GT.U32.AND P0, PT, R0, 0x7f, PT ;  /* 0x0000007f0000780c */ /* 0x001fda0003f04070 */
[----:B-1----:R-:W-:Y:S05]  /*1b30*/  @P0 BRA `(.L_x_13) ;  /* 0x0000000000840947 */ /* 0x002fea0003800000 */
[----:B------:R-:W-:-:S07]  /*1b40*/  MOV R4, R0 ;  /* 0x0000000000047202 */ /* 0x000fce0000000f00 */
.L_x_17:
[----:B------:R-:W0:Y:S01]  /*1b50*/  S2R R5, SR_TID.Y ;  /* 0x0000000000057919 */ /* 0x000e220000002200 */
[----:B------:R-:W-:Y:S01]  /*1b60*/  BSSY.RECONVERGENT B1, `(.L_x_14) ;  /* 0x000001a000017945 */ /* 0x000fe20003800200 */
[----:B0-----:R-:W-:-:S13]  /*1b70*/  ISETP.GT.U32.AND P0, PT, R5, 0xf, PT ;  /* 0x0000000f0500780c */ /* 0x001fda0003f04070 */
[----:B------:R-:W-:Y:S05]  /*1b80*/  @P0 BRA `(.L_x_15) ;  /* 0x00000000005c0947 */ /* 0x000fea0003800000 */
[----:B------:R-:W0:Y:S01]  /*1b90*/  S2UR UR8, SR_CgaCtaId ;  /* 0x00000000000879c3 */ /* 0x000e220000008800 */
[----:B------:R-:W1:Y:S01]  /*1ba0*/  LDCU UR9, c[0x0][0x39c] ;  /* 0x00007380ff0977ac */ /* 0x000e620008000800 */
[----:B------:R-:W-:Y:S02]  /*1bb0*/  IADD3 R11, PT, PT, R4, UR5, RZ ;  /* 0x00000005040b7c10 */ /* 0x000fe4000fffe0ff */
[----:B------:R-:W-:Y:S01]  /*1bc0*/  IADD3 R8, PT, PT, R5, UR4, RZ ;  /* 0x0000000405087c10 */ /* 0x000fe2000fffe0ff */
[----:B------:R-:W-:-:S04]  /*1bd0*/  UMOV UR7, 0x400 ;  /* 0x0000040000077882 */ /* 0x000fc80000000000 */
[----:B-1----:R-:W-:Y:S01]  /*1be0*/  IMAD R9, R11, UR9, R8 ;  /* 0x000000090b097c24 */ /* 0x002fe2000f8e0208 */
[----:B0-----:R-:W-:-:S06]  /*1bf0*/  ULEA UR7, UR8, UR7, 0x18 ;  /* 0x0000000708077291 */ /* 0x001fcc000f8ec0ff */
[----:B------:R-:W-:-:S04]  /*1c00*/  LEA R3, R5, UR7, 0x9 ;  /* 0x0000000705037c11 */ /* 0x000fc8000f8e48ff */
[----:B------:R-:W-:-:S07]  /*1c10*/  LEA R6, R4, R3, 0x2 ;  /* 0x0000000304067211 */ /* 0x000fce00078e10ff */
.L_x_16:
[----:B------:R-:W-:-:S04]  /*1c20*/  ISETP.GE.U32.AND P0, PT, R8, UR13, PT ;  /* 0x0000000d08007c0c */ /* 0x000fc8000bf06070 */
[----:B------:R-:W-:-:S13]  /*1c30*/  ISETP.GE.U32.OR P0, PT, R11, UR12, P0 ;  /* 0x0000000c0b007c0c */ /* 0x000fda0008706470 */
[----:B----4-:R-:W0:Y:S02]  /*1c40*/  @!P0 LDC.64 R2, c[0x0][0x380] ;  /* 0x0000e000ff028b82 */ /* 0x010e240000000a00 */
[----:B0-----:R-:W-:-:S06]  /*1c50*/  @!P0 IMAD.WIDE.U32 R2, R9, 0x4, R2 ;  /* 0x0000000409028825 */ /* 0x001fcc00078e0002 */
[----:B------:R-:W2:Y:S01]  /*1c60*/  @!P0 LDG.E R3, desc[UR10][R2.64] ;  /* 0x0000000a02038981 */ /* 0x000ea2000c1e1900 */
[----:B------:R-:W0:Y:S02]  /*1c70*/  LDC R10, c[0x0][0x364] ;  /* 0x0000d900ff0a7b82 */ /* 0x000e240000000800 */
[C---:B0-----:R-:W-:Y:S02]  /*1c80*/  IADD3 R5, PT, PT, R10.reuse, R5, RZ ;  /* 0x000000050a057210 */ /* 0x041fe40007ffe0ff */
[C---:B------:R-:W-:Y:S02]  /*1c90*/  IADD3 R8, PT, PT, R10.reuse, R8, RZ ;  /* 0x000000080a087210 */ /* 0x040fe40007ffe0ff */
[----:B------:R-:W-:Y:S01]  /*1ca0*/  IADD3 R9, PT, PT, R10, R9, RZ ;  /* 0x000000090a097210 */ /* 0x000fe20007ffe0ff */
[----:B--2---:R-:W-:Y:S04]  /*1cb0*/  @!P0 STS [R6], R3 ;  /* 0x0000000306008388 */ /* 0x004fe80000000800 */
[----:B------:R0:W-:Y:S01]  /*1cc0*/  @P0 STS [R6], RZ ;  /* 0x000000ff06000388 */ /* 0x0001e20000000800 */
[----:B------:R-:W-:-:S02]  /*1cd0*/  ISETP.GE.U32.AND P0, PT, R5, 0x10, PT ;  /* 0x000000100500780c */ /* 0x000fc40003f06070 */
[----:B0-----:R-:W-:-:S11]  /*1ce0*/  LEA R6, R10, R6, 0x9 ;  /* 0x000000060a067211 */ /* 0x001fd600078e48ff */
[----:B------:R-:W-:Y:S05]  /*1cf0*/  @!P0 BRA `(.L_x_16) ;  /* 0xfffffffc00c88947 */ /* 0x000fea000383ffff */
.L_x_15:
[----:B------:R-:W-:Y:S05]  /*1d00*/  BSYNC.RECONVERGENT B1 ;  /* 0x0000000000017941 */ /* 0x000fea0003800200 */
.L_x_14:
[----:B------:R-:W0:Y:S02]  /*1d10*/  LDCU UR7, c[0x0][0x360] ;  /* 0x00006c00ff0777ac */ /* 0x000e240008000800 */
[----:B0-----:R-:W-:-:S04]  /*1d20*/  IADD3 R4, PT, PT, R4, UR7, RZ ;  /* 0x0000000704047c10 */ /* 0x001fc8000fffe0ff */
[----:B------:R-:W-:-:S13]  /*1d30*/  ISETP.GE.U32.AND P0, PT, R4, 0x80, PT ;  /* 0x000000800400780c */ /* 0x000fda0003f06070 */
[----:B------:R-:W-:Y:S05]  /*1d40*/  @!P0 BRA `(.L_x_17) ;  /* 0xfffffffc00808947 */ /* 0x000fea000383ffff */
.L_x_13:
[----:B------:R-:W-:Y:S05]  /*1d50*/  BSYNC.RECONVERGENT B0 ;  /* 0x0000000000007941 */ /* 0x000fea0003800200 */
.L_x_12:
[----:B------:R-:W-:Y:S01]  /*1d60*/  ISETP.GT.U32.AND P0, PT, R0, 0xf, PT ;  /* 0x0000000f0000780c */ /* 0x000fe20003f04070 */
[----:B------:R-:W0:Y:S01]  /*1d70*/  LDCU UR9, c[0x0][0x3a0] ;  /* 0x00007400ff0977ac */ /* 0x000e220008000800 */
[----:B------:R-:W-:Y:S01]  /*1d80*/  BSSY.RECONVERGENT B0, `(.L_x_18) ;  /* 0x0000020000007945 */ /* 0x000fe20003800200 */
[----:B------:R-:W1:Y:S10]  /*1d90*/  LDCU UR12, c[0x0][0x39c] ;  /* 0x00007380ff0c77ac */ /* 0x000e740008000800 */
[----:B------:R-:W-:Y:S05]  /*1da0*/  @P0 BRA `(.L_x_19) ;  /* 0x0000000000740947 */ /* 0x000fea0003800000 */
.L_x_23:
[----:B------:R-:W2:Y:S01]  /*1db0*/  S2R R4, SR_TID.Y ;  /* 0x0000000000047919 */ /* 0x000ea20000002200 */
[----:B------:R-:W-:Y:S01]  /*1dc0*/  BSSY.RECONVERGENT B1, `(.L_x_20) ;  /* 0x0000017000017945 */ /* 0x000fe20003800200 */
[----:B--2---:R-:W-:-:S13]  /*1dd0*/  ISETP.GT.U32.AND P0, PT, R4, 0x7f, PT ;  /* 0x0000007f0400780c */ /* 0x004fda0003f04070 */
[----:B------:R-:W-:Y:S05]  /*1de0*/  @P0 BRA `(.L_x_21) ;  /* 0x0000000000500947 */ /* 0x000fea0003800000 */
[----:B------:R-:W-:-:S07]  /*1df0*/  IADD3 R6, PT, PT, R0, UR4, RZ ;  /* 0x0000000400067c10 */ /* 0x000fce000fffe0ff */
.L_x_22:
[----:B------:R-:W-:-:S04]  /*1e00*/  IADD3 R5, PT, PT, R4, UR6, RZ ;  /* 0x0000000604057c10 */ /* 0x000fc8000fffe0ff */
[----:B0-----:R-:W-:-:S04]  /*1e10*/  ISETP.GE.U32.AND P0, PT, R5, UR9, PT ;  /* 0x0000000905007c0c */ /* 0x001fc8000bf06070 */
[----:B-1----:R-:W-:-:S13]  /*1e20*/  ISETP.GE.U32.OR P0, PT, R6, UR12, P0 ;  /* 0x0000000c06007c0c */ /* 0x002fda0008706470 */
[----:B----4-:R-:W0:Y:S01]  /*1e30*/  @!P0 LDC.64 R2, c[0x0][0x388] ;  /* 0x0000e200ff028b82 */ /* 0x010e220000000a00 */
[----:B------:R-:W-:-:S04]  /*1e40*/  @!P0 IMAD R5, R6, UR9, R5 ;  /* 0x0000000906058c24 */ /* 0x000fc8000f8e0205 */
[----:B0-----:R-:W-:-:S06]  /*1e50*/  @!P0 IMAD.WIDE.U32 R2, R5, 0x4, R2 ;  /* 0x0000000405028825 */ /* 0x001fcc00078e0002 */
[----:B------:R-:W2:Y:S01]  /*1e60*/  @!P0 LDG.E R2, desc[UR10][R2.64] ;  /* 0x0000000a02028981 */ /* 0x000ea2000c1e1900 */
[----:B------:R-:W0:Y:S01]  /*1e70*/  S2UR UR8, SR_CgaCtaId ;  /* 0x00000000000879c3 */ /* 0x000e220000008800 */
[----:B------:R-:W-:Y:S02]  /*1e80*/  UMOV UR7, 0x400 ;  /* 0x0000040000077882 */ /* 0x000fe40000000000 */
[----:B------:R-:W-:-:S04]  /*1e90*/  UIADD3 UR7, UPT, UPT, UR7, 0x2000, URZ ;  /* 0x0000200007077890 */ /* 0x000fc8000fffe0ff */
[----:B0-----:R-:W-:Y:S01]  /*1ea0*/  ULEA UR7, UR8, UR7, 0x18 ;  /* 0x0000000708077291 */ /* 0x001fe2000f8ec0ff */
[----:B------:R-:W0:Y:S05]  /*1eb0*/  LDCU UR8, c[0x0][0x364] ;  /* 0x00006c80ff0877ac */ /* 0x000e2a0008000800 */
[----:B------:R-:W-:-:S04]  /*1ec0*/  LEA R5, R0, UR7, 0x9 ;  /* 0x0000000700057c11 */ /* 0x000fc8000f8e48ff */
[C---:B------:R-:W-:Y:S02]  /*1ed0*/  LEA R5, R4.reuse, R5, 0x2 ;  /* 0x0000000504057211 */ /* 0x040fe400078e10ff */
[----:B0-----:R-:W-:-:S03]  /*1ee0*/  IADD3 R4, PT, PT, R4, UR8, RZ ;  /* 0x0000000804047c10 */ /* 0x001fc6000fffe0ff */
[----:B--2---:R2:W-:Y:S04]  /*1ef0*/  @!P0 STS [R5], R2 ;  /* 0x0000000205008388 */ /* 0x0045e80000000800 */
[----:B------:R2:W-:Y:S01]  /*1f00*/  @P0 STS [R5], RZ ;  /* 0x000000ff05000388 */ /* 0x0005e20000000800 */
[----:B------:R-:W-:-:S13]  /*1f10*/  ISETP.GE.U32.AND P0, PT, R4, 0x80, PT ;  /* 0x000000800400780c */ /* 0x000fda0003f06070 */
[----:B--2---:R-:W-:Y:S05]  /*1f20*/  @!P0 BRA `(.L_x_22) ;  /* 0xfffffffc00b48947 */ /* 0x004fea000383ffff */
.L_x_21:
[----:B01----:R-:W-:Y:S05]  /*1f30*/  BSYNC.RECONVERGENT B1 ;  /* 0x0000000000017941 */ /* 0x003fea0003800200 */
.L_x_20:
[----:B------:R-:W0:Y:S02]  /*1f40*/  LDCU UR7, c[0x0][0x360] ;  /* 0x00006c00ff0777ac */ /* 0x000e240008000800 */
[----:B0-----:R-:W-:-:S04]  /*1f50*/  IADD3 R0, PT, PT, R0, UR7, RZ ;  /* 0x0000000700007c10 */ /* 0x001fc8000fffe0ff */
[----:B------:R-:W-:-:S13]  /*1f60*/  ISETP.GE.U32.AND P0, PT, R0, 0x10, PT ;  /* 0x000000100000780c */ /* 0x000fda0003f06070 */
[----:B------:R-:W-:Y:S05]  /*1f70*/  @!P0 BRA `(.L_x_23) ;  /* 0xfffffffc008c8947 */ /* 0x000fea000383ffff */
.L_x_19:
[----:B01----:R-:W-:Y:S05]  /*1f80*/  BSYNC.RECONVERGENT B0 ;  /* 0x0000000000007941 */ /* 0x003fea0003800200 */
.L_x_18:
[----:B------:R-:W0:Y:S01]  /*1f90*/  S2R R3, SR_TID.X ;  /* 0x0000000000037919 */ /* 0x000e220000002100 */
[----:B------:R-:W1:Y:S01]  /*1fa0*/  S2UR UR8, SR_CgaCtaId ;  /* 0x00000000000879c3 */ /* 0x000e620000008800 */
[----:B------:R-:W-:Y:S01]  /*1fb0*/  UMOV UR7, 0x400 ;  /* 0x0000040000077882 */ /* 0x000fe20000000000 */
[----:B------:R-:W-:Y:S01]  /*1fc0*/  UIADD3 UR4, UPT, UPT, UR4, 0x10, URZ ;  /* 0x0000001004047890 */ /* 0x000fe2000fffe0ff */
[----:B------:R-:W2:Y:S01]  /*1fd0*/  S2R R4, SR_TID.Y ;  /* 0x0000000000047919 */ /* 0x000ea20000002200 */
[----:B------:R-:W-:-:S04]  /*1fe0*/  UIADD3 UR9, UPT, UPT, UR7, 0x2000, URZ ;  /* 0x0000200007097890 */ /* 0x000fc8000fffe0ff */
[----:B------:R-:W3:Y:S08]  /*1ff0*/  LDC R5, c[0x0][0x360] ;  /* 0x0000d800ff057b82 */ /* 0x000ef00000000800 */
[----:B------:R-:W4:Y:S01]  /*2000*/  LDC R0, c[0x0][0x364] ;  /* 0x0000d900ff007b82 */ /* 0x000f220000000800 */
[----:B-1----:R-:W-:Y:S02]  /*2010*/  ULEA UR7, UR8, UR7, 0x18 ;  /* 0x0000000708077291 */ /* 0x002fe4000f8ec0ff */
[----:B------:R-:W-:-:S04]  /*2020*/  ULEA UR9, UR8, UR9, 0x18 ;  /* 0x0000000908097291 */ /* 0x000fc8000f8ec0ff */
[----:B0-----:R-:W-:Y:S02]  /*2030*/  LEA R42, R3, UR7, 0x4 ;  /* 0x00000007032a7c11 */ /* 0x001fe4000f8e20ff */
[----:B--2---:R-:W-:-:S03]  /*2040*/  LEA R41, R4, UR9, 0x4 ;  /* 0x0000000904297c11 */ /* 0x004fc6000f8e20ff */
[----:B------:R-:W-:Y:S01]  /*2050*/  LDS.128 R8, [R42] ;  /* 0x000000002a087984 */ /* 0x000fe20000000c00 */
[----:B---3--:R-:W-:Y:S01]  /*2060*/  LEA R6, R5, R42, 0x4 ;  /* 0x0000002a05067211 */ /* 0x008fe200078e20ff */
[----:B------:R-:W0:Y:S01]  /*2070*/  LDCU UR7, c[0x0][0x39c] ;  /* 0x00007380ff0777ac */ /* 0x000e220008000800 */
[----:B----4-:R-:W-:Y:S01]  /*2080*/  LEA R2, R0, R41, 0x4 ;  /* 0x0000002900027211 */ /* 0x010fe200078e20ff */
[----:B------:R-:W1:Y:S04]  /*2090*/  LDS.128 R12, [R41] ;  /* 0x00000000290c7984 */ /* 0x000e680000000c00 */
[----:B------:R-:W2:Y:S04]  /*20a0*/  LDS.128 R28, [R6] ;  /* 0x00000000061c7984 */ /* 0x000ea80000000c00 */
[----:B------:R-:W3:Y:S01]  /*20b0*/  LDS.128 R20, [R2] ;  /* 0x0000000002147984 */ /* 0x000ee20000000c00 */
[----:B0-----:R-:W-:Y:S01]  /*20c0*/  UISETP.GE.U32.AND UP0, UPT, UR4, UR7, UPT ;  /* 0x000000070400728c */ /* 0x001fe2000bf06070 */
[----:B-1----:R-:W-:-:S02]  /*20d0*/  IMAD R36, R12, R9, R19 ;  /* 0x000000090c247224 */ /* 0x002fc400078e0213 */
[----:B------:R-:W-:Y:S02]  /*20e0*/  IMAD R92, R9, R15, R50 ;  /* 0x0000000f095c7224 */ /* 0x000fe400078e0232 */
[----:B--2---:R-:W-:Y:S02]  /*20f0*/  IMAD R39, R28, R12, R89 ;  /* 0x0000000c1c277224 */ /* 0x004fe400078e0259 */
[C---:B------:R-:W-:Y:S02]  /*2100*/  IMAD R38, R12.reuse, R29, R91 ;  /* 0x0000001d0c267224 */ /* 0x040fe400078e025b */
[----:B------:R-:W-:Y:S02]  /*2110*/  IMAD R89, R12, R31, R48 ;  /* 0x0000001f0c597224 */ /* 0x000fe400078e0230 */
[C---:B------:R-:W-:Y:S02]  /*2120*/  IMAD R91, R8.reuse, R14, R49 ;  /* 0x0000000e085b7224 */ /* 0x040fe400078e0231 */
[----:B------:R-:W-:-:S02]  /*2130*/  IMAD R47, R8, R12, R47 ;  /* 0x0000000c082f7224 */ /* 0x000fc400078e022f */
[C---:B------:R-:W-:Y:S02]  /*2140*/  IMAD R45, R12.reuse, R10, R45 ;  /* 0x0000000a0c2d7224 */ /* 0x040fe400078e022d */
[C---:B------:R-:W-:Y:S02]  /*2150*/  IMAD R43, R12.reuse, R11, R43 ;  /* 0x0000000b0c2b7224 */ /* 0x040fe400078e022b */
[----:B------:R-:W-:Y:S02]  /*2160*/  IMAD R37, R12, R30, R93 ;  /* 0x0000001e0c257224 */ /* 0x000fe400078e025d */
[-C--:B------:R-:W-:Y:S02]  /*2170*/  IMAD R46, R8, R13.reuse, R46 ;  /* 0x0000000d082e7224 */ /* 0x080fe400078e022e */
[-C--:B------:R-:W-:Y:S02]  /*2180*/  IMAD R44, R9, R13.reuse, R44 ;  /* 0x0000000d092c7224 */ /* 0x080fe400078e022c */
[----:B------:R-:W-:-:S02]  /*2190*/  IMAD R55, R10, R13, R55 ;  /* 0x0000000d0a377224 */ /* 0x000fc400078e0237 */
[-C--:B------:R-:W-:Y:S02]  /*21a0*/  IMAD R56, R11, R13.reuse, R56 ;  /* 0x0000000d0b387224 */ /* 0x080fe400078e0238 */
[-C--:B------:R-:W-:Y:S02]  /*21b0*/  IMAD R53, R28, R13.reuse, R53 ;  /* 0x0000000d1c357224 */ /* 0x080fe400078e0235 */
[-C--:B------:R-:W-:Y:S02]  /*21c0*/  IMAD R54, R29, R13.reuse, R54 ;  /* 0x0000000d1d367224 */ /* 0x080fe400078e0236 */
[-C--:B------:R-:W-:Y:S02]  /*21d0*/  IMAD R52, R30, R13.reuse, R52 ;  /* 0x0000000d1e347224 */ /* 0x080fe400078e0234 */
[----:B------:R-:W-:Y:S02]  /*21e0*/  IMAD R58, R31, R13, R58 ;  /* 0x0000000d1f3a7224 */ /* 0x000fe400078e023a */
[----:B------:R-:W-:-:S02]  /*21f0*/  IMAD R57, R9, R14, R57 ;  /* 0x0000000e09397224 */ /* 0x000fc400078e0239 */
[-C--:B------:R-:W-:Y:S02]  /*2200*/  IMAD R59, R10, R14.reuse, R59 ;  /* 0x0000000e0a3b7224 */ /* 0x080fe400078e023b */
[-C--:B------:R-:W-:Y:S02]  /*2210*/  IMAD R60, R11, R14.reuse, R60 ;  /* 0x0000000e0b3c7224 */ /* 0x080fe400078e023c */
[-C--:B------:R-:W-:Y:S02]  /*2220*/  IMAD R61, R28, R14.reuse, R61 ;  /* 0x0000000e1c3d7224 */ /* 0x080fe400078e023d */
[-C--:B------:R-:W-:Y:S02]  /*2230*/  IMAD R62, R29, R14.reuse, R62 ;  /* 0x0000000e1d3e7224 */ /* 0x080fe400078e023e */
[-C--:B------:R-:W-:Y:S02]  /*2240*/  IMAD R63, R30, R14.reuse, R63 ;  /* 0x0000000e1e3f7224 */ /* 0x080fe400078e023f */
[----:B------:R-:W-:-:S02]  /*2250*/  IMAD R65, R31, R14, R65 ;  /* 0x0000000e1f417224 */ /* 0x000fc400078e0241 */
[-C--:B------:R-:W-:Y:S02]  /*2260*/  IMAD R64, R8, R15.reuse, R64 ;  /* 0x0000000f08407224 */ /* 0x080fe400078e0240 */
[-C--:B------:R-:W-:Y:S02]  /*2270*/  IMAD R69, R10, R15.reuse, R69 ;  /* 0x0000000f0a457224 */ /* 0x080fe400078e0245 */
[-C--:B------:R-:W-:Y:S02]  /*2280*/  IMAD R70, R11, R15.reuse, R70 ;  /* 0x0000000f0b467224 */ /* 0x080fe400078e0246 */
[-C--:B------:R-:W-:Y:S02]  /*2290*/  IMAD R67, R28, R15.reuse, R67 ;  /* 0x0000000f1c437224 */ /* 0x080fe400078e0243 */
[-C--:B------:R-:W-:Y:S02]  /*22a0*/  IMAD R68, R29, R15.reuse, R68 ;  /* 0x0000000f1d447224 */ /* 0x080fe400078e0244 */
[----:B------:R-:W-:-:S02]  /*22b0*/  IMAD R66, R30, R15, R66 ;  /* 0x0000000f1e427224 */ /* 0x000fc400078e0242 */
[----:B------:R-:W-:Y:S02]  /*22c0*/  IMAD R76, R31, R15, R76 ;  /* 0x0000000f1f4c7224 */ /* 0x000fe400078e024c */
[C---:B---3--:R-:W-:Y:S01]  /*22d0*/  IMAD R73, R8.reuse, R20, R73 ;  /* 0x0000001408497224 */ /* 0x048fe200078e0249 */
[----:B------:R-:W-:Y:S01]  /*22e0*/  LDS.128 R12, [R41+0x200] ;  /* 0x00020000290c7984 */ /* 0x000fe20000000c00 */
[C---:B------:R-:W-:Y:S02]  /*22f0*/  IMAD R51, R8.reuse, R21, R51 ;  /* 0x0000001508337224 */ /* 0x040fe400078e0233 */
[C---:B------:R-:W-:Y:S02]  /*2300*/  IMAD R75, R8.reuse, R22, R75 ;  /* 0x00000016084b7224 */ /* 0x040fe400078e024b */
[----:B------:R-:W-:Y:S02]  /*2310*/  IMAD R80, R8, R23, R80 ;  /* 0x0000001708507224 */ /* 0x000fe400078e0250 */
[----:B------:R-:W-:-:S02]  /*2320*/  IMAD R79, R20, R9, R79 ;  /* 0x00000009144f7224 */ /* 0x000fc400078e024f */
[C---:B------:R-:W-:Y:S02]  /*2330*/  IMAD R78, R9.reuse, R21, R78 ;  /* 0x00000015094e7224 */ /* 0x040fe400078e024e */
[C---:B------:R-:W-:Y:S02]  /*2340*/  IMAD R77, R9.reuse, R22, R77 ;  /* 0x00000016094d7224 */ /* 0x040fe400078e024d */
[----:B------:R-:W-:Y:S02]  /*2350*/  IMAD R84, R9, R23, R84 ;  /* 0x0000001709547224 */ /* 0x000fe400078e0254 */
[----:B------:R-:W-:Y:S02]  /*2360*/  IMAD R81, R20, R10, R81 ;  /* 0x0000000a14517224 */ /* 0x000fe400078e0251 */
[C---:B------:R-:W-:Y:S02]  /*2370*/  IMAD R82, R10.reuse, R21, R82 ;  /* 0x000000150a527224 */ /* 0x040fe400078e0252 */
[----:B------:R-:W-:-:S02]  /*2380*/  IMAD R83, R10, R22, R83 ;  /* 0x000000160a537224 */ /* 0x000fc400078e0253 */
[----:B------:R-:W-:Y:S02]  /*2390*/  IMAD R88, R10, R23, R88 ;  /* 0x000000170a587224 */ /* 0x000fe400078e0258 */
[----:B------:R-:W-:Y:S02]  /*23a0*/  IMAD R87, R20, R11, R87 ;  /* 0x0000000b14577224 */ /* 0x000fe400078e0257 */
[C---:B------:R-:W-:Y:S02]  /*23b0*/  IMAD R86, R11.reuse, R21, R86 ;  /* 0x000000150b567224 */ /* 0x040fe400078e0256 */
[C---:B------:R-:W-:Y:S02]  /*23c0*/  IMAD R85, R11.reuse, R22, R85 ;  /* 0x000000160b557224 */ /* 0x040fe400078e0255 */
[----:B------:R-:W-:Y:S02]  /*23d0*/  IMAD R90, R11, R23, R90 ;  /* 0x000000170b5a7224 */ /* 0x000fe400078e025a */
[C---:B------:R-:W-:Y:S01]  /*23e0*/  IMAD R7, R28.reuse, R20, R7 ;  /* 0x000000141c077224 */ /* 0x040fe200078e0207 */
[----:B------:R-:W0:Y:S01]  /*23f0*/  LDS.128 R8, [R42+0x200] ;  /* 0x000200002a087984 */ /* 0x000e220000000c00 */
[----:B------:R-:W-:-:S02]  /*2400*/  IMAD R50, R28, R21, R35 ;  /* 0x000000151c327224 */ /* 0x000fc400078e0223 */
[CC--:B------:R-:W-:Y:S02]  /*2410*/  IMAD R49, R28.reuse, R22.reuse, R33 ;  /* 0x000000161c317224 */ /* 0x0c0fe400078e0221 */
[----:B------:R-:W-:Y:S02]  /*2420*/  IMAD R19, R28, R23, R34 ;  /* 0x000000171c137224 */ /* 0x000fe400078e0222 */
[----:B------:R-:W-:Y:S02]  /*2430*/  IMAD R27, R20, R29, R27 ;  /* 0x0000001d141b7224 */ /* 0x000fe400078e021b */
[C---:B------:R-:W-:Y:S02]  /*2440*/  IMAD R48, R29.reuse, R21, R32 ;  /* 0x000000151d307224 */ /* 0x040fe400078e0220 */
[C---:B------:R-:W-:Y:S01]  /*2450*/  IMAD R18, R29.reuse, R22, R18 ;  /* 0x000000161d127224 */ /* 0x040fe200078e0212 */
[----:B------:R-:W1:Y:S01]  /*2460*/  LDS.128 R32, [R6+0x200] ;  /* 0x0002000006207984 */ /* 0x000e620000000c00 */
[----:B------:R-:W-:-:S02]  /*2470*/  IMAD R16, R29, R23, R16 ;  /* 0x000000171d107224 */ /* 0x000fc400078e0210 */
[----:B------:R-:W-:Y:S02]  /*2480*/  IMAD R17, R20, R30, R17 ;  /* 0x0000001e14117224 */ /* 0x000fe400078e0211 */
[C---:B------:R-:W-:Y:S02]  /*2490*/  IMAD R26, R30.reuse, R21, R26 ;  /* 0x000000151e1a7224 */ /* 0x040fe400078e021a */
[C---:B------:R-:W-:Y:S02]  /*24a0*/  IMAD R25, R30.reuse, R22, R25 ;  /* 0x000000161e197224 */ /* 0x040fe400078e0219 */
[----:B------:R-:W-:Y:S02]  /*24b0*/  IMAD R24, R30, R23, R24 ;  /* 0x000000171e187224 */ /* 0x000fe400078e0218 */
[----:B------:R-:W-:Y:S02]  /*24c0*/  IMAD R40, R20, R31, R40 ;  /* 0x0000001f14287224 */ /* 0x000fe400078e0228 */
[----:B------:R-:W-:-:S02]  /*24d0*/  IMAD R74, R31, R21, R74 ;  /* 0x000000151f4a7224 */ /* 0x000fc400078e024a */
[C---:B------:R-:W-:Y:S02]  /*24e0*/  IMAD R71, R31.reuse, R22, R71 ;  /* 0x000000161f477224 */ /* 0x040fe400078e0247 */
[----:B------:R-:W-:Y:S02]  /*24f0*/  IMAD R72, R31, R23, R72 ;  /* 0x000000171f487224 */ /* 0x000fe400078e0248 */
[----:B------:R-:W2:Y:S04]  /*2500*/  LDS.128 R20, [R2+0x200] ;  /* 0x0002000002147984 */ /* 0x000ea80000000c00 */
[----:B------:R-:W-:Y:S01]  /*2510*/  LDS.128 R28, [R6+0x400] ;  /* 0x00040000061c7984 */ /* 0x000fe20000000c00 */
[----:B0-----:R-:W-:Y:S02]  /*2520*/  IMAD R47, R8, R12, R47 ;  /* 0x0000000c082f7224 */ /* 0x001fe400078e022f */
[----:B------:R-:W-:-:S02]  /*2530*/  IMAD R36, R12, R9, R36 ;  /* 0x000000090c247224 */ /* 0x000fc400078e0224 */
[C---:B------:R-:W-:Y:S02]  /*2540*/  IMAD R45, R12.reuse, R10, R45 ;  /* 0x0000000a0c2d7224 */ /* 0x040fe400078e022d */
[----:B------:R-:W-:Y:S02]  /*2550*/  IMAD R43, R12, R11, R43 ;  /* 0x0000000b0c2b7224 */ /* 0x000fe400078e022b */
[-C--:B------:R-:W-:Y:S02]  /*2560*/  IMAD R46, R8, R13.reuse, R46 ;  /* 0x0000000d082e7224 */ /* 0x080fe400078e022e */
[----:B------:R-:W-:Y:S02]  /*2570*/  IMAD R44, R9, R13, R44 ;  /* 0x0000000d092c7224 */ /* 0x000fe400078e022c */
[----:B-1----:R-:W-:Y:S02]  /*2580*/  IMAD R39, R32, R12, R39 ;  /* 0x0000000c20277224 */ /* 0x002fe400078e0227 */
[----:B------:R-:W-:-:S02]  /*2590*/  IMAD R38, R12, R33, R38 ;  /* 0x000000210c267224 */ /* 0x000fc400078e0226 */
[C---:B------:R-:W-:Y:S02]  /*25a0*/  IMAD R37, R12.reuse, R34, R37 ;  /* 0x000000220c257224 */ /* 0x040fe400078e0225 */
[----:B------:R-:W-:Y:S02]  /*25b0*/  IMAD R89, R12, R35, R89 ;  /* 0x000000230c597224 */ /* 0x000fe400078e0259 */
[-C--:B------:R-:W-:Y:S02]  /*25c0*/  IMAD R55, R10, R13.reuse, R55 ;  /* 0x0000000d0a377224 */ /* 0x080fe400078e0237 */
[-C--:B------:R-:W-:Y:S02]  /*25d0*/  IMAD R56, R11, R13.reuse, R56 ;  /* 0x0000000d0b387224 */ /* 0x080fe400078e0238 */
[-C--:B------:R-:W-:Y:S02]  /*25e0*/  IMAD R53, R32, R13.reuse, R53 ;  /* 0x0000000d20357224 */ /* 0x080fe400078e0235 */
[----:B------:R-:W-:-:S02]  /*25f0*/  IMAD R54, R33, R13, R54 ;  /* 0x0000000d21367224 */ /* 0x000fc400078e0236 */
[-C--:B------:R-:W-:Y:S02]  /*2600*/  IMAD R52, R34, R13.reuse, R52 ;  /* 0x0000000d22347224 */ /* 0x080fe400078e0234 */
[----:B------:R-:W-:Y:S02]  /*2610*/  IMAD R58, R35, R13, R58 ;  /* 0x0000000d233a7224 */ /* 0x000fe400078e023a */
[-C--:B------:R-:W-:Y:S02]  /*2620*/  IMAD R91, R8, R14.reuse, R91 ;  /* 0x0000000e085b7224 */ /* 0x080fe400078e025b */
[-C--:B------:R-:W-:Y:S02]  /*2630*/  IMAD R57, R9, R14.reuse, R57 ;  /* 0x0000000e09397224 */ /* 0x080fe400078e0239 */
[-C--:B------:R-:W-:Y:S02]  /*2640*/  IMAD R59, R10, R14.reuse, R59 ;  /* 0x0000000e0a3b7224 */ /* 0x080fe400078e023b */
[----:B------:R-:W-:-:S02]  /*2650*/  IMAD R60, R11, R14, R60 ;  /* 0x0000000e0b3c7224 */ /* 0x000fc400078e023c */
[-C--:B------:R-:W-:Y:S02]  /*2660*/  IMAD R61, R32, R14.reuse, R61 ;  /* 0x0000000e203d7224 */ /* 0x080fe400078e023d */
[-C--:B------:R-:W-:Y:S02]  /*2670*/  IMAD R62, R33, R14.reuse, R62 ;  /* 0x0000000e213e7224 */ /* 0x080fe400078e023e */
[-C--:B------:R-:W-:Y:S02]  /*2680*/  IMAD R63, R34, R14.reuse, R63 ;  /* 0x0000000e223f7224 */ /* 0x080fe400078e023f */
[----:B------:R-:W-:Y:S02]  /*2690*/  IMAD R65, R35, R14, R65 ;  /* 0x0000000e23417224 */ /* 0x000fe400078e0241 */
        /* <DEDUP_REMOVED lines=8> */
[C---:B--2---:R-:W-:Y:S01]  /*2720*/  IMAD R73, R8.reuse, R20, R73 ;  /* 0x0000001408497224 */ /* 0x044fe200078e0249 */
[----:B------:R-:W0:Y:S01]  /*2730*/  LDS.128 R12, [R41+0x400] ;  /* 0x00040000290c7984 */ /* 0x000e220000000c00 */
[C---:B------:R-:W-:Y:S02]  /*2740*/  IMAD R51, R8.reuse, R21, R51 ;  /* 0x0000001508337224 */ /* 0x040fe400078e0233 */
[C---:B------:R-:W-:Y:S02]  /*2750*/  IMAD R75, R8.reuse, R22, R75 ;  /* 0x00000016084b7224 */ /* 0x040fe400078e024b */
[----:B------:R-:W-:Y:S02]  /*2760*/  IMAD R80, R8, R23, R80 ;  /* 0x0000001708507224 */ /* 0x000fe400078e0250 */
[----:B------:R-:W-:Y:S02]  /*2770*/  IMAD R79, R20, R9, R79 ;  /* 0x00000009144f7224 */ /* 0x000fe400078e024f */
[----:B------:R-:W-:-:S02]  /*2780*/  IMAD R78, R9, R21, R78 ;  /* 0x00000015094e7224 */ /* 0x000fc400078e024e */
[C---:B------:R-:W-:Y:S02]  /*2790*/  IMAD R77, R9.reuse, R22, R77 ;  /* 0x00000016094d7224 */ /* 0x040fe400078e024d */
[----:B------:R-:W-:Y:S02]  /*27a0*/  IMAD R84, R9, R23, R84 ;  /* 0x0000001709547224 */ /* 0x000fe400078e0254 */
[----:B------:R-:W-:Y:S02]  /*27b0*/  IMAD R81, R20, R10, R81 ;  /* 0x0000000a14517224 */ /* 0x000fe400078e0251 */
[C---:B------:R-:W-:Y:S02]  /*27c0*/  IMAD R82, R10.reuse, R21, R82 ;  /* 0x000000150a527224 */ /* 0x040fe400078e0252 */
[C---:B------:R-:W-:Y:S02]  /*27d0*/  IMAD R83, R10.reuse, R22, R83 ;  /* 0x000000160a537224 */ /* 0x040fe400078e0253 */
[----:B------:R-:W-:-:S02]  /*27e0*/  IMAD R88, R10, R23, R88 ;  /* 0x000000170a587224 */ /* 0x000fc400078e0258 */
[----:B------:R-:W-:Y:S02]  /*27f0*/  IMAD R87, R20, R11, R87 ;  /* 0x0000000b14577224 */ /* 0x000fe400078e0257 */
[C---:B------:R-:W-:Y:S02]  /*2800*/  IMAD R86, R11.reuse, R21, R86 ;  /* 0x000000150b567224 */ /* 0x040fe400078e0256 */
[C---:B------:R-:W-:Y:S02]  /*2810*/  IMAD R85, R11.reuse, R22, R85 ;  /* 0x000000160b557224 */ /* 0x040fe400078e0255 */
[----:B------:R-:W-:Y:S02]  /*2820*/  IMAD R90, R11, R23, R90 ;  /* 0x000000170b5a7224 */ /* 0x000fe400078e025a */
[C---:B------:R-:W-:Y:S01]  /*2830*/  IMAD R7, R32.reuse, R20, R7 ;  /* 0x0000001420077224 */ /* 0x040fe200078e0207 */
[----:B------:R-:W1:Y:S01]  /*2840*/  LDS.128 R8, [R42+0x400] ;  /* 0x000400002a087984 */ /* 0x000e620000000c00 */
[----:B------:R-:W-:-:S02]  /*2850*/  IMAD R50, R32, R21, R50 ;  /* 0x0000001520327224 */ /* 0x000fc400078e0232 */
[CC--:B------:R-:W-:Y:S02]  /*2860*/  IMAD R49, R32.reuse, R22.reuse, R49 ;  /* 0x0000001620317224 */ /* 0x0c0fe400078e0231 */
        /* <DEDUP_REMOVED lines=13> */
[----:B------:R-:W2:Y:S01]  /*2940*/  LDS.128 R20, [R2+0x400] ;  /* 0x0004000002147984 */ /* 0x000ea20000000c00 */
[----:B0-----:R-:W-:Y:S02]  /*2950*/  IMAD R39, R28, R12, R39 ;  /* 0x0000000c1c277224 */ /* 0x001fe400078e0227 */
[C---:B------:R-:W-:Y:S01]  /*2960*/  IMAD R38, R12.reuse, R29, R38 ;  /* 0x0000001d0c267224 */ /* 0x040fe200078e0226 */
[----:B------:R-:W-:Y:S01]  /*2970*/  LDS.128 R32, [R6+0x600] ;  /* 0x0006000006207984 */ /* 0x000fe20000000c00 */
[C---:B------:R-:W-:Y:S02]  /*2980*/  IMAD R37, R12.reuse, R30, R37 ;  /* 0x0000001e0c257224 */ /* 0x040fe400078e0225 */
[----:B------:R-:W-:-:S02]  /*2990*/  IMAD R89, R12, R31, R89 ;  /* 0x0000001f0c597224 */ /* 0x000fc400078e0259 */
[----:B-1----:R-:W-:Y:S02]  /*29a0*/  IMAD R47, R8, R12, R47 ;  /* 0x0000000c082f7224 */ /* 0x002fe400078e022f */
[C---:B------:R-:W-:Y:S02]  /*29b0*/  IMAD R36, R12.reuse, R9, R36 ;  /* 0x000000090c247224 */ /* 0x040fe400078e0224 */
[C---:B------:R-:W-:Y:S02]  /*29c0*/  IMAD R45, R12.reuse, R10, R45 ;  /* 0x0000000a0c2d7224 */ /* 0x040fe400078e022d */
        /* <DEDUP_REMOVED lines=25> */
[C---:B--2---:R-:W-:Y:S01]  /*2b60*/  IMAD R73, R8.reuse, R20, R73 ;  /* 0x0000001408497224 */ /* 0x044fe200078e0249 */
[----:B------:R-:W0:Y:S01]  /*2b70*/  LDS.128 R12, [R41+0x600] ;  /* 0x00060000290c7984 */ /* 0x000e220000000c00 */
        /* <DEDUP_REMOVED lines=15> */
[C---:B------:R-:W-:Y:S01]  /*2c70*/  IMAD R7, R28.reuse, R20, R7 ;  /* 0x000000141c077224 */ /* 0x040fe200078e0207 */
[----:B------:R-:W1:Y:S01]  /*2c80*/  LDS.128 R8, [R42+0x600] ;  /* 0x000600002a087984 */ /* 0x000e620000000c00 */
[C---:B------:R-:W-:Y:S02]  /*2c90*/  IMAD R50, R28.reuse, R21, R50 ;  /* 0x000000151c327224 */ /* 0x040fe400078e0232 */
[C---:B------:R-:W-:Y:S02]  /*2ca0*/  IMAD R49, R28.reuse, R22, R49 ;  /* 0x000000161c317224 */ /* 0x040fe400078e0231 */
[----:B------:R-:W-:-:S02]  /*2cb0*/  IMAD R19, R28, R23, R19 ;  /* 0x000000171c137224 */ /* 0x000fc400078e0213 */
[C---:B------:R-:W-:Y:S02]  /*2cc0*/  IMAD R27, R20.reuse, R29, R27 ;  /* 0x0000001d141b7224 */ /* 0x040fe400078e021b */
[C---:B------:R-:W-:Y:S02]  /*2cd0*/  IMAD R48, R29.reuse, R21, R48 ;  /* 0x000000151d307224 */ /* 0x040fe400078e0230 */
[C---:B------:R-:W-:Y:S02]  /*2ce0*/  IMAD R18, R29.reuse, R22, R18 ;  /* 0x000000161d127224 */ /* 0x040fe400078e0212 */
[----:B------:R-:W-:Y:S02]  /*2cf0*/  IMAD R16, R29, R23, R16 ;  /* 0x000000171d107224 */ /* 0x000fe400078e0210 */
[----:B------:R-:W-:Y:S02]  /*2d00*/  IMAD R17, R20, R30, R17 ;  /* 0x0000001e14117224 */ /* 0x000fe400078e0211 */
[----:B------:R-:W-:-:S02]  /*2d10*/  IMAD R26, R30, R21, R26 ;  /* 0x000000151e1a7224 */ /* 0x000fc400078e021a */
[CC--:B------:R-:W-:Y:S02]  /*2d20*/  IMAD R25, R30.reuse, R22.reuse, R25 ;  /* 0x000000161e197224 */ /* 0x0c0fe400078e0219 */
[----:B------:R-:W-:Y:S02]  /*2d30*/  IMAD R24, R30, R23, R24 ;  /* 0x000000171e187224 */ /* 0x000fe400078e0218 */
[----:B------:R-:W-:Y:S02]  /*2d40*/  IMAD R40, R20, R31, R40 ;  /* 0x0000001f14287224 */ /* 0x000fe400078e0228 */
[C---:B------:R-:W-:Y:S02]  /*2d50*/  IMAD R74, R31.reuse, R21, R74 ;  /* 0x000000151f4a7224 */ /* 0x040fe400078e024a */
[C---:B------:R-:W-:Y:S02]  /*2d60*/  IMAD R71, R31.reuse, R22, R71 ;  /* 0x000000161f477224 */ /* 0x040fe400078e0247 */
[----:B------:R-:W-:-:S02]  /*2d70*/  IMAD R72, R31, R23, R72 ;  /* 0x000000171f487224 */ /* 0x000fc400078e0248 */
[----:B------:R-:W2:Y:S01]  /*2d80*/  LDS.128 R20, [R2+0x600] ;  /* 0x0006000002147984 */ /* 0x000ea20000000c00 */
[----:B0-----:R-:W-:Y:S02]  /*2d90*/  IMAD R39, R32, R12, R39 ;  /* 0x0000000c20277224 */ /* 0x001fe400078e0227 */
[C---:B------:R-:W-:Y:S01]  /*2da0*/  IMAD R38, R12.reuse, R33, R38 ;  /* 0x000000210c267224 */ /* 0x040fe200078e0226 */
[----:B------:R-:W-:Y:S01]  /*2db0*/  LDS.128 R28, [R6+0x800] ;  /* 0x00080000061c7984 */ /* 0x000fe20000000c00 */
[C---:B------:R-:W-:Y:S02]  /*2dc0*/  IMAD R37, R12.reuse, R34, R37 ;  /* 0x000000220c257224 */ /* 0x040fe400078e0225 */
        /* <DEDUP_REMOVED lines=29> */
[C---:B--2---:R-:W-:Y:S01]  /*2fa0*/  IMAD R73, R8.reuse, R20, R73 ;  /* 0x0000001408497224 */ /* 0x044fe200078e0249 */
[----:B------:R-:W0:Y:S01]  /*2fb0*/  LDS.128 R12, [R41+0x800] ;  /* 0x00080000290c7984 */ /* 0x000e220000000c00 */
        /* <DEDUP_REMOVED lines=15> */
[C---:B------:R-:W-:Y:S01]  /*30b0*/  IMAD R7, R32.reuse, R20, R7 ;  /* 0x0000001420077224 */ /* 0x040fe200078e0207 */
[----:B------:R-:W1:Y:S01]  /*30c0*/  LDS.128 R8, [R42+0x800] ;  /* 0x000800002a087984 */ /* 0x000e620000000c00 */
        /* <DEDUP_REMOVED lines=15> */
[----:B------:R-:W2:Y:S01]  /*31c0*/  LDS.128 R20, [R2+0x800] ;  /* 0x0008000002147984 */ /* 0x000ea20000000c00 */
[----:B0-----:R-:W-:Y:S02]  /*31d0*/  IMAD R39, R28, R12, R39 ;  /* 0x0000000c1c277224 */ /* 0x001fe400078e0227 */
[C---:B------:R-:W-:Y:S01]  /*31e0*/  IMAD R38, R12.reuse, R29, R38 ;  /* 0x0000001d0c267224 */ /* 0x040fe200078e0226 */
[----:B------:R-:W-:Y:S01]  /*31f0*/  LDS.128 R32, [R6+0xa00] ;  /* 0x000a000006207984 */ /* 0x000fe20000000c00 */
[----:B------:R-:W-:-:S02]  /*3200*/  IMAD R37, R12, R30, R37 ;  /* 0x0000001e0c257224 */ /* 0x000fc400078e0225 */
[----:B------:R-:W-:Y:S02]  /*3210*/  IMAD R89, R12, R31, R89 ;  /* 0x0000001f0c597224 */ /* 0x000fe400078e0259 */
[----:B-1----:R-:W-:Y:S02]  /*3220*/  IMAD R47, R8, R12, R47 ;  /* 0x0000000c082f7224 */ /* 0x002fe400078e022f */
[C---:B------:R-:W-:Y:S02]  /*3230*/  IMAD R36, R12.reuse, R9, R36 ;  /* 0x000000090c247224 */ /* 0x040fe400078e0224 */
[C---:B------:R-:W-:Y:S02]  /*3240*/  IMAD R45, R12.reuse, R10, R45 ;  /* 0x0000000a0c2d7224 */ /* 0x040fe400078e022d */
        /* <DEDUP_REMOVED lines=9> */
[-C--:B------:R-:W-:Y:S02]  /*32e0*/  IMAD R91, R8, R14.reuse, R91 ;  /* 0x0000000e085b7224 */ /* 0x080fe400078e025b */
[-C--:B------:R-:W-:Y:S02]  /*32f0*/  IMAD R57, R9, R14.reuse, R57 ;  /* 0x0000000e09397224 */ /* 0x080fe400078e0239 */
[-C--:B------:R-:W-:Y:S02]  /*3300*/  IMAD R59, R10, R14.reuse, R59 ;  /* 0x0000000e0a3b7224 */ /* 0x080fe400078e023b */
[-C--:B------:R-:W-:Y:S02]  /*3310*/  IMAD R60, R11, R14.reuse, R60 ;  /* 0x0000000e0b3c7224 */ /* 0x080fe400078e023c */
[----:B------:R-:W-:-:S02]  /*3320*/  IMAD R61, R28, R14, R61 ;  /* 0x0000000e1c3d7224 */ /* 0x000fc400078e023d */
[-C--:B------:R-:W-:Y:S02]  /*3330*/  IMAD R62, R29, R14.reuse, R62 ;  /* 0x0000000e1d3e7224 */ /* 0x080fe400078e023e */
[-C--:B------:R-:W-:Y:S02]  /*3340*/  IMAD R63, R30, R14.reuse, R63 ;  /* 0x0000000e1e3f7224 */ /* 0x080fe400078e023f */
        /* <DEDUP_REMOVED lines=521> */
[----:B------:R-:W-:-:S02]  /*53e0*/  IMAD R38, R12, R29, R38 ;  /* 0x0000001d0c267224 */ /* 0x000fc400078e0226 */
[C---:B------:R-:W-:Y:S02]  /*53f0*/  IMAD R37, R12.reuse, R30, R37 ;  /* 0x0000001e0c257224 */ /* 0x040fe400078e0225 */
[----:B------:R-:W-:Y:S02]  /*5400*/  IMAD R89, R12, R31, R89 ;  /* 0x0000001f0c597224 */ /* 0x000fe400078e0259 */
[----:B-1----:R-:W-:Y:S02]  /*5410*/  IMAD R47, R8, R12, R47 ;  /* 0x0000000c082f7224 */ /* 0x002fe400078e022f */
[C---:B------:R-:W-:Y:S02]  /*5420*/  IMAD R36, R12.reuse, R9, R36 ;  /* 0x000000090c247224 */ /* 0x040fe400078e0224 */
[C---:B------:R-:W-:Y:S02]  /*5430*/  IMAD R45, R12.reuse, R10, R45 ;  /* 0x0000000a0c2d7224 */ /* 0x040fe400078e022d */
        /* <DEDUP_REMOVED lines=25> */
[C---:B--2---:R-:W-:Y:S02]  /*55d0*/  IMAD R7, R28.reuse, R20, R7 ;  /* 0x000000141c077224 */ /* 0x044fe400078e0207 */
[CC--:B------:R-:W-:Y:S02]  /*55e0*/  IMAD R32, R28.reuse, R21.reuse, R50 ;  /* 0x000000151c207224 */ /* 0x0c0fe400078e0232 */
[----:B------:R-:W-:Y:S02]  /*55f0*/  IMAD R33, R28, R22, R49 ;  /* 0x000000161c217224 */ /* 0x000fe400078e0231 */
[C---:B------:R-:W-:Y:S02]  /*5600*/  IMAD R73, R8.reuse, R20, R73 ;  /* 0x0000001408497224 */ /* 0x040fe400078e0249 */
[C---:B------:R-:W-:Y:S02]  /*5610*/  IMAD R34, R8.reuse, R21, R51 ;  /* 0x0000001508227224 */ /* 0x040fe400078e0233 */
[----:B------:R-:W-:-:S02]  /*5620*/  IMAD R75, R8, R22, R75 ;  /* 0x00000016084b7224 */ /* 0x000fc400078e024b */
[----:B------:R-:W-:Y:S02]  /*5630*/  IMAD R80, R8, R23, R80 ;  /* 0x0000001708507224 */ /* 0x000fe400078e0250 */
[C---:B------:R-:W-:Y:S02]  /*5640*/  IMAD R79, R20.reuse, R9, R79 ;  /* 0x00000009144f7224 */ /* 0x040fe400078e024f */
[C---:B------:R-:W-:Y:S02]  /*5650*/  IMAD R78, R9.reuse, R21, R78 ;  /* 0x00000015094e7224 */ /* 0x040fe400078e024e */
[C---:B------:R-:W-:Y:S02]  /*5660*/  IMAD R77, R9.reuse, R22, R77 ;  /* 0x00000016094d7224 */ /* 0x040fe400078e024d */
[----:B------:R-:W-:Y:S02]  /*5670*/  IMAD R84, R9, R23, R84 ;  /* 0x0000001709547224 */ /* 0x000fe400078e0254 */
[----:B------:R-:W-:-:S02]  /*5680*/  IMAD R81, R20, R10, R81 ;  /* 0x0000000a14517224 */ /* 0x000fc400078e0251 */
[C---:B------:R-:W-:Y:S02]  /*5690*/  IMAD R82, R10.reuse, R21, R82 ;  /* 0x000000150a527224 */ /* 0x040fe400078e0252 */
[CC--:B------:R-:W-:Y:S02]  /*56a0*/  IMAD R83, R10.reuse, R22.reuse, R83 ;  /* 0x000000160a537224 */ /* 0x0c0fe400078e0253 */
[----:B------:R-:W-:Y:S02]  /*56b0*/  IMAD R88, R10, R23, R88 ;  /* 0x000000170a587224 */ /* 0x000fe400078e0258 */
[----:B------:R-:W-:Y:S02]  /*56c0*/  IMAD R87, R20, R11, R87 ;  /* 0x0000000b14577224 */ /* 0x000fe400078e0257 */
[C---:B------:R-:W-:Y:S02]  /*56d0*/  IMAD R86, R11.reuse, R21, R86 ;  /* 0x000000150b567224 */ /* 0x040fe400078e0256 */
[----:B------:R-:W-:-:S02]  /*56e0*/  IMAD R85, R11, R22, R85 ;  /* 0x000000160b557224 */ /* 0x000fc400078e0255 */
[-C--:B------:R-:W-:Y:S02]  /*56f0*/  IMAD R90, R11, R23.reuse, R90 ;  /* 0x000000170b5a7224 */ /* 0x080fe400078e025a */
[----:B------:R-:W-:Y:S01]  /*5700*/  IMAD R28, R28, R23, R19 ;  /* 0x000000171c1c7224 */ /* 0x000fe200078e0213 */
[----:B------:R-:W-:Y:S01]  /*5710*/  LDS.128 R8, [R42+0x1a00] ;  /* 0x001a00002a087984 */ /* 0x000fe20000000c00 */
[C---:B------:R-:W-:Y:S02]  /*5720*/  IMAD R12, R29.reuse, R21, R48 ;  /* 0x000000151d0c7224 */ /* 0x040fe400078e0230 */
[C---:B------:R-:W-:Y:S01]  /*5730*/  IMAD R13, R29.reuse, R22, R18 ;  /* 0x000000161d0d7224 */ /* 0x040fe200078e0212 */
[----:B------:R-:W0:Y:S01]  /*5740*/  LDS.128 R48, [R41+0x1a00] ;  /* 0x001a000029307984 */ /* 0x000e220000000c00 */
[----:B------:R-:W-:Y:S02]  /*5750*/  IMAD R14, R29, R23, R16 ;  /* 0x000000171d0e7224 */ /* 0x000fe400078e0210 */
[----:B------:R-:W-:-:S02]  /*5760*/  IMAD R15, R20, R30, R17 ;  /* 0x0000001e140f7224 */ /* 0x000fc400078e0211 */
[----:B------:R-:W1:Y:S01]  /*5770*/  LDS.128 R16, [R6+0x1a00] ;  /* 0x001a000006107984 */ /* 0x000e620000000c00 */
        /* <DEDUP_REMOVED lines=9> */
[-C--:B0-----:R-:W-:Y:S02]  /*5810*/  IMAD R46, R8, R49.reuse, R46 ;  /* 0x00000031082e7224 */ /* 0x081fe400078e022e */
[-C--:B------:R-:W-:Y:S02]  /*5820*/  IMAD R44, R9, R49.reuse, R44 ;  /* 0x00000031092c7224 */ /* 0x080fe400078e022c */
[-C--:B------:R-:W-:Y:S02]  /*5830*/  IMAD R55, R10, R49.reuse, R55 ;  /* 0x000000310a377224 */ /* 0x080fe400078e0237 */
[----:B------:R-:W-:-:S02]  /*5840*/  IMAD R56, R11, R49, R56 ;  /* 0x000000310b387224 */ /* 0x000fc400078e0238 */
[-C--:B-1----:R-:W-:Y:S02]  /*5850*/  IMAD R53, R16, R49.reuse, R53 ;  /* 0x0000003110357224 */ /* 0x082fe400078e0235 */
        /* <DEDUP_REMOVED lines=19> */
[----:B------:R-:W-:Y:S02]  /*5990*/  IMAD R47, R8, R48, R47 ;  /* 0x00000030082f7224 */ /* 0x000fe400078e022f */
[C---:B------:R-:W-:Y:S02]  /*59a0*/  IMAD R36, R48.reuse, R9, R36 ;  /* 0x0000000930247224 */ /* 0x040fe400078e0224 */
[C---:B------:R-:W-:Y:S02]  /*59b0*/  IMAD R45, R48.reuse, R10, R45 ;  /* 0x0000000a302d7224 */ /* 0x040fe400078e022d */
[----:B------:R-:W-:-:S02]  /*59c0*/  IMAD R43, R48, R11, R43 ;  /* 0x0000000b302b7224 */ /* 0x000fc400078e022b */
[C---:B--2---:R-:W-:Y:S02]  /*59d0*/  IMAD R73, R8.reuse, R20, R73 ;  /* 0x0000001408497224 */ /* 0x044fe400078e0249 */
        /* <DEDUP_REMOVED lines=18> */
[C---:B------:R-:W-:Y:S02]  /*5b00*/  IMAD R8, R16.reuse, R21, R32 ;  /* 0x0000001510087224 */ /* 0x040fe400078e0220 */
[CC--:B------:R-:W-:Y:S02]  /*5b10*/  IMAD R9, R16.reuse, R22.reuse, R33 ;  /* 0x0000001610097224 */ /* 0x0c0fe400078e0221 */
[----:B------:R-:W-:Y:S01]  /*5b20*/  IMAD R10, R16, R23, R28 ;  /* 0x00000017100a7224 */ /* 0x000fe200078e021c */
[----:B------:R-:W-:Y:S01]  /*5b30*/  LDS.128 R32, [R6+0x1c00] ;  /* 0x001c000006207984 */ /* 0x000fe20000000c00 */
[----:B------:R-:W-:Y:S02]  /*5b40*/  IMAD R11, R20, R17, R27 ;  /* 0x00000011140b7224 */ /* 0x000fe400078e021b */
[C---:B------:R-:W-:Y:S01]  /*5b50*/  IMAD R12, R17.reuse, R21, R12 ;  /* 0x00000015110c7224 */ /* 0x040fe200078e020c */
[----:B------:R-:W0:Y:S01]  /*5b60*/  LDS.128 R28, [R41+0x1c00] ;  /* 0x001c0000291c7984 */ /* 0x000e220000000c00 */
[----:B------:R-:W-:-:S02]  /*5b70*/  IMAD R13, R17, R22, R13 ;  /* 0x00000016110d7224 */ /* 0x000fc400078e020d */
[----:B------:R-:W-:Y:S02]  /*5b80*/  IMAD R14, R17, R23, R14 ;  /* 0x00000017110e7224 */ /* 0x000fe400078e020e */
[-C--:B------:R-:W-:Y:S02]  /*5b90*/  IMAD R37, R48, R18.reuse, R37 ;  /* 0x0000001230257224 */ /* 0x080fe400078e0225 */
[----:B------:R-:W-:Y:S02]  /*5ba0*/  IMAD R15, R20, R18, R15 ;  /* 0x00000012140f7224 */ /* 0x000fe400078e020f */
[C---:B------:R-:W-:Y:S02]  /*5bb0*/  IMAD R16, R18.reuse, R21, R26 ;  /* 0x0000001512107224 */ /* 0x040fe400078e021a */
[C---:B------:R-:W-:Y:S02]  /*5bc0*/  IMAD R17, R18.reuse, R22, R25 ;  /* 0x0000001612117224 */ /* 0x040fe400078e0219 */
[----:B------:R-:W-:-:S02]  /*5bd0*/  IMAD R18, R18, R23, R24 ;  /* 0x0000001712127224 */ /* 0x000fc400078e0218 */
[----:B------:R-:W-:Y:S01]  /*5be0*/  IMAD R40, R20, R19, R40 ;  /* 0x0000001314287224 */ /* 0x000fe200078e0228 */
[----:B------:R-:W1:Y:S01]  /*5bf0*/  LDS.128 R24, [R42+0x1c00] ;  /* 0x001c00002a187984 */ /* 0x000e620000000c00 */
[C---:B------:R-:W-:Y:S02]  /*5c00*/  IMAD R74, R19.reuse, R21, R74 ;  /* 0x00000015134a7224 */ /* 0x040fe400078e024a */
[C---:B------:R-:W-:Y:S02]  /*5c10*/  IMAD R71, R19.reuse, R22, R71 ;  /* 0x0000001613477224 */ /* 0x040fe400078e0247 */
[----:B------:R-:W-:Y:S02]  /*5c20*/  IMAD R72, R19, R23, R72 ;  /* 0x0000001713487224 */ /* 0x000fe400078e0248 */
[----:B------:R-:W2:Y:S01]  /*5c30*/  LDS.128 R20, [R2+0x1c00] ;  /* 0x001c000002147984 */ /* 0x000ea20000000c00 */
[----:B------:R-:W-:Y:S02]  /*5c40*/  IMAD R48, R48, R19, R89 ;  /* 0x0000001330307224 */ /* 0x000fe400078e0259 */
[----:B0-----:R-:W-:-:S02]  /*5c50*/  IMAD R89, R32, R28, R39 ;  /* 0x0000001c20597224 */ /* 0x001fc400078e0227 */
[C---:B------:R-:W-:Y:S02]  /*5c60*/  IMAD R91, R28.reuse, R33, R38 ;  /* 0x000000211c5b7224 */ /* 0x040fe400078e0226 */
[C---:B------:R-:W-:Y:S02]  /*5c70*/  IMAD R93, R28.reuse, R34, R37 ;  /* 0x000000221c5d7224 */ /* 0x040fe400078e0225 */
[----:B------:R-:W-:Y:S02]  /*5c80*/  IMAD R48, R28, R35, R48 ;  /* 0x000000231c307224 */ /* 0x000fe400078e0230 */
[-C--:B------:R-:W-:Y:S02]  /*5c90*/  IMAD R53, R32, R29.reuse, R53 ;  /* 0x0000001d20357224 */ /* 0x080fe400078e0235 */
[-C--:B------:R-:W-:Y:S02]  /*5ca0*/  IMAD R54, R33, R29.reuse, R54 ;  /* 0x0000001d21367224 */ /* 0x080fe400078e0236 */
[----:B------:R-:W-:-:S02]  /*5cb0*/  IMAD R52, R34, R29, R52 ;  /* 0x0000001d22347224 */ /* 0x000fc400078e0234 */
[----:B------:R-:W-:Y:S02]  /*5cc0*/  IMAD R58, R35, R29, R58 ;  /* 0x0000001d233a7224 */ /* 0x000fe400078e023a */
[----:B-1----:R-:W-:Y:S02]  /*5cd0*/  IMAD R47, R24, R28, R47 ;  /* 0x0000001c182f7224 */ /* 0x002fe400078e022f */
[C---:B------:R-:W-:Y:S02]  /*5ce0*/  IMAD R19, R28.reuse, R25, R36 ;  /* 0x000000191c137224 */ /* 0x040fe400078e0224 */
[C---:B------:R-:W-:Y:S01]  /*5cf0*/  IMAD R45, R28.reuse, R26, R45 ;  /* 0x0000001a1c2d7224 */ /* 0x040fe200078e022d */
[----:B------:R0:W-:Y:S01]  /*5d00*/  LDS.128 R36, [R6+0x1e00] ;  /* 0x001e000006247984 */ /* 0x0001e20000000c00 */
[----:B------:R-:W-:Y:S02]  /*5d10*/  IMAD R43, R28, R27, R43 ;  /* 0x0000001b1c2b7224 */ /* 0x000fe400078e022b */
[----:B------:R-:W-:-:S02]  /*5d20*/  IMAD R46, R24, R29, R46 ;  /* 0x0000001d182e7224 */ /* 0x000fc400078e022e */
[-C--:B------:R-:W-:Y:S02]  /*5d30*/  IMAD R44, R25, R29.reuse, R44 ;  /* 0x0000001d192c7224 */ /* 0x080fe400078e022c */
[-C--:B------:R-:W-:Y:S02]  /*5d40*/  IMAD R55, R26, R29.reuse, R55 ;  /* 0x0000001d1a377224 */ /* 0x080fe400078e0237 */
[----:B------:R-:W-:Y:S02]  /*5d50*/  IMAD R56, R27, R29, R56 ;  /* 0x0000001d1b387224 */ /* 0x000fe400078e0238 */
[-C--:B------:R-:W-:Y:S02]  /*5d60*/  IMAD R49, R24, R30.reuse, R49 ;  /* 0x0000001e18317224 */ /* 0x080fe400078e0231 */
[-C--:B------:R-:W-:Y:S02]  /*5d70*/  IMAD R57, R25, R30.reuse, R57 ;  /* 0x0000001e19397224 */ /* 0x080fe400078e0239 */
[----:B------:R-:W-:-:S02]  /*5d80*/  IMAD R59, R26, R30, R59 ;  /* 0x0000001e1a3b7224 */ /* 0x000fc400078e023b */
[----:B------:R-:W-:Y:S02]  /*5d90*/  IMAD R60, R27, R30, R60 ;  /* 0x0000001e1b3c7224 */ /* 0x000fe400078e023c */
[-C--:B------:R-:W-:Y:S02]  /*5da0*/  IMAD R64, R24, R31.reuse, R64 ;  /* 0x0000001f18407224 */ /* 0x080fe400078e0240 */
[-C--:B------:R-:W-:Y:S02]  /*5db0*/  IMAD R50, R25, R31.reuse, R50 ;  /* 0x0000001f19327224 */ /* 0x080fe400078e0232 */
[-C--:B------:R-:W-:Y:S02]  /*5dc0*/  IMAD R69, R26, R31.reuse, R69 ;  /* 0x0000001f1a457224 */ /* 0x080fe400078e0245 */
[----:B------:R-:W-:Y:S02]  /*5dd0*/  IMAD R70, R27, R31, R70 ;  /* 0x0000001f1b467224 */ /* 0x000fe400078e0246 */
[----:B--2---:R-:W-:-:S02]  /*5de0*/  IMAD R73, R24, R20, R73 ;  /* 0x0000001418497224 */ /* 0x004fc400078e0249 */
[C---:B------:R-:W-:Y:S02]  /*5df0*/  IMAD R51, R24.reuse, R21, R51 ;  /* 0x0000001518337224 */ /* 0x040fe400078e0233 */
[CC--:B------:R-:W-:Y:S02]  /*5e00*/  IMAD R75, R24.reuse, R22.reuse, R75 ;  /* 0x00000016184b7224 */ /* 0x0c0fe400078e024b */
        /* <DEDUP_REMOVED lines=9> */
[----:B------:R-:W-:-:S02]  /*5ea0*/  IMAD R87, R20, R27, R87 ;  /* 0x0000001b14577224 */ /* 0x000fc400078e0257 */
[C---:B------:R-:W-:Y:S02]  /*5eb0*/  IMAD R86, R27.reuse, R21, R86 ;  /* 0x000000151b567224 */ /* 0x040fe400078e0256 */
[C---:B------:R-:W-:Y:S02]  /*5ec0*/  IMAD R85, R27.reuse, R22, R85 ;  /* 0x000000161b557224 */ /* 0x040fe400078e0255 */
[----:B------:R-:W-:Y:S02]  /*5ed0*/  IMAD R90, R27, R23, R90 ;  /* 0x000000171b5a7224 */ /* 0x000fe400078e025a */
[----:B------:R1:W2:Y:S01]  /*5ee0*/  LDS.128 R24, [R41+0x1e00] ;  /* 0x001e000029187984 */ /* 0x0002a20000000c00 */
        /* <DEDUP_REMOVED lines=8> */
[C---:B------:R-:W-:Y:S01]  /*5f70*/  IMAD R7, R32.reuse, R20, R7 ;  /* 0x0000001420077224 */ /* 0x040fe200078e0207 */
[----:B------:R3:W4:Y:S01]  /*5f80*/  LDS.128 R28, [R42+0x1e00] ;  /* 0x001e00002a1c7984 */ /* 0x0007220000000c00 */
[----:B0-----:R-:W-:-:S02]  /*5f90*/  IMAD R6, R32, R21, R8 ;  /* 0x0000001520067224 */ /* 0x001fc400078e0208 */
[C---:B------:R-:W-:Y:S02]  /*5fa0*/  IMAD R92, R32.reuse, R22, R9 ;  /* 0x00000016205c7224 */ /* 0x040fe400078e0209 */
[----:B-1----:R-:W-:Y:S02]  /*5fb0*/  IMAD R41, R32, R23, R10 ;  /* 0x0000001720297224 */ /* 0x002fe400078e020a */
[C---:B------:R-:W-:Y:S02]  /*5fc0*/  IMAD R32, R20.reuse, R33, R11 ;  /* 0x0000002114207224 */ /* 0x040fe400078e020b */
[----:B------:R-:W0:Y:S01]  /*5fd0*/  LDS.128 R8, [R2+0x1e00] ;  /* 0x001e000002087984 */ /* 0x000e220000000c00 */
[C---:B------:R-:W-:Y:S02]  /*5fe0*/  IMAD R94, R33.reuse, R23, R14 ;  /* 0x00000017215e7224 */ /* 0x040fe400078e020e */
[----:B---3--:R-:W-:Y:S02]  /*5ff0*/  IMAD R42, R20, R34, R15 ;  /* 0x00000022142a7224 */ /* 0x008fe400078e020f */
[----:B------:R-:W-:-:S02]  /*6000*/  IMAD R12, R33, R21, R12 ;  /* 0x00000015210c7224 */ /* 0x000fc400078e020c */
[-C--:B------:R-:W-:Y:S02]  /*6010*/  IMAD R13, R33, R22.reuse, R13 ;  /* 0x00000016210d7224 */ /* 0x080fe400078e020d */
[C---:B------:R-:W-:Y:S02]  /*6020*/  IMAD R14, R34.reuse, R21, R16 ;  /* 0x00000015220e7224 */ /* 0x040fe400078e0210 */
[C---:B------:R-:W-:Y:S02]  /*6030*/  IMAD R15, R34.reuse, R22, R17 ;  /* 0x00000016220f7224 */ /* 0x040fe400078e0211 */
[----:B------:R-:W-:Y:S02]  /*6040*/  IMAD R95, R34, R23, R18 ;  /* 0x00000017225f7224 */ /* 0x000fe400078e0212 */
[----:B------:R-:W-:Y:S02]  /*6050*/  IMAD R40, R20, R35, R40 ;  /* 0x0000002314287224 */ /* 0x000fe400078e0228 */
[----:B------:R-:W-:-:S02]  /*6060*/  IMAD R74, R35, R21, R74 ;  /* 0x00000015234a7224 */ /* 0x000fc400078e024a */
[C---:B------:R-:W-:Y:S02]  /*6070*/  IMAD R71, R35.reuse, R22, R71 ;  /* 0x0000001623477224 */ /* 0x040fe400078e0247 */
[----:B------:R-:W-:Y:S02]  /*6080*/  IMAD R72, R35, R23, R72 ;  /* 0x0000001723487224 */ /* 0x000fe400078e0248 */
[-C--:B--2---:R-:W-:Y:S02]  /*6090*/  IMAD R67, R36, R27.reuse, R67 ;  /* 0x0000001b24437224 */ /* 0x084fe400078e0243 */
[-C--:B------:R-:W-:Y:S02]  /*60a0*/  IMAD R68, R37, R27.reuse, R68 ;  /* 0x0000001b25447224 */ /* 0x080fe400078e0244 */
[-C--:B------:R-:W-:Y:S02]  /*60b0*/  IMAD R66, R38, R27.reuse, R66 ;  /* 0x0000001b26427224 */ /* 0x080fe400078e0242 */
[----:B------:R-:W-:-:S02]  /*60c0*/  IMAD R76, R39, R27, R76 ;  /* 0x0000001b274c7224 */ /* 0x000fc400078e024c */
[-C--:B----4-:R-:W-:Y:S02]  /*60d0*/  IMAD R64, R28, R27.reuse, R64 ;  /* 0x0000001b1c407224 */ /* 0x090fe400078e0240 */
[-C--:B------:R-:W-:Y:S02]  /*60e0*/  IMAD R50, R29, R27.reuse, R50 ;  /* 0x0000001b1d327224 */ /* 0x080fe400078e0232 */
[-C--:B------:R-:W-:Y:S02]  /*60f0*/  IMAD R69, R30, R27.reuse, R69 ;  /* 0x0000001b1e457224 */ /* 0x080fe400078e0245 */
        /* <DEDUP_REMOVED lines=25> */
[----:B0-----:R-:W-:Y:S02]  /*6290*/  IMAD R27, R8, R37, R32 ;  /* 0x00000025081b7224 */ /* 0x001fe400078e0220 */
[----:B------:R-:W-:-:S02]  /*62a0*/  IMAD R73, R28, R8, R73 ;  /* 0x000000081c497224 */ /* 0x000fc400078e0249 */
        /* <DEDUP_REMOVED lines=29> */
[----:B------:R-:W-:Y:S01]  /*6480*/  IMAD R72, R39, R11, R72 ;  /* 0x0000000b27487224 */ /* 0x000fe200078e0248 */
[----:B------:R-:W-:Y:S06]  /*6490*/  BRA.U !UP0, `(.L_x_24) ;  /* 0xffffffb508947547 */ /* 0x000fec000b83ffff */
[----:B------:R-:W0:Y:S01]  /*64a0*/  LDC R6, c[0x0][0x3a0] ;  /* 0x0000e800ff067b82 */ /* 0x000e220000000800 */
[----:B------:R-:W1:Y:S01]  /*64b0*/  LDCU UR4, c[0x0][0x398] ;  /* 0x00007300ff0477ac */ /* 0x000e620008000800 */
[----:B------:R-:W-:Y:S02]  /*64c0*/  LEA R23, R4, UR6, 0x2 ;  /* 0x0000000604177c11 */ /* 0x000fe4000f8e10ff */
[----:B------:R-:W-:Y:S02]  /*64d0*/  LEA R39, R3, UR5, 0x2 ;  /* 0x0000000503277c11 */ /* 0x000fe4000f8e10ff */
[C---:B------:R-:W-:Y:S02]  /*64e0*/  IADD3 R29, PT, PT, R23.reuse, 0x1, RZ ;  /* 0x00000001171d7810 */ /* 0x040fe40007ffe0ff */
[C---:B------:R-:W-:Y:S02]  /*64f0*/  IADD3 R31, PT, PT, R23.reuse, 0x2, RZ ;  /* 0x00000002171f7810 */ /* 0x040fe40007ffe0ff */
[----:B------:R-:W-:-:S02]  /*6500*/  IADD3 R37, PT, PT, R23, 0x3, RZ ;  /* 0x0000000317257810 */ /* 0x000fc40007ffe0ff */
[----:B------:R-:W-:Y:S02]  /*6510*/  IADD3 R22, PT, PT, R39, 0x1, RZ ;  /* 0x0000000127167810 */ /* 0x000fe40007ffe0ff */
[----:B------:R-:W-:Y:S02]  /*6520*/  LEA R5, R5, R39, 0x2 ;  /* 0x0000002705057211 */ /* 0x000fe400078e10ff */
[-C--:B0-----:R-:W-:Y:S01]  /*6530*/  ISETP.GE.U32.AND P2, PT, R23, R6.reuse, PT ;  /* 0x000000061700720c */ /* 0x081fe20003f46070 */
[-C--:B------:R-:W-:Y:S01]  /*6540*/  IMAD R30, R39, R6.reuse, R6 ;  /* 0x00000006271e7224 */ /* 0x080fe200078e0206 */
[-C--:B------:R-:W-:Y:S02]  /*6550*/  ISETP.GE.U32.AND P4, PT, R29, R6.reuse, PT ;  /* 0x000000061d00720c */ /* 0x080fe40003f86070 */
[----:B-1----:R-:W-:Y:S02]  /*6560*/  ISETP.LT.U32.AND P2, PT, R39, UR4, !P2 ;  /* 0x0000000427007c0c */ /* 0x002fe4000d741070 */
[----:B------:R-:W-:-:S02]  /*6570*/  ISETP.GE.U32.AND P0, PT, R31, R6, PT ;  /* 0x000000061f00720c */ /* 0x000fc40003f06070 */
[C---:B------:R-:W-:Y:S02]  /*6580*/  ISETP.GE.U32.OR P3, PT, R39.reuse, UR4, P4 ;  /* 0x0000000427007c0c */ /* 0x040fe4000a766470 */
[----:B------:R-:W-:Y:S02]  /*6590*/  ISETP.GE.U32.OR P1, PT, R39, UR4, P0 ;  /* 0x0000000427007c0c */ /* 0x000fe40008726470 */
[-C--:B------:R-:W-:Y:S02]  /*65a0*/  ISETP.GE.U32.AND P5, PT, R37, R6.reuse, PT ;  /* 0x000000062500720c */ /* 0x080fe40003fa6070 */
[-C--:B------:R-:W-:Y:S02]  /*65b0*/  ISETP.GE.U32.AND P6, PT, R23, R6.reuse, PT ;  /* 0x000000061700720c */ /* 0x080fe40003fc6070 */
[----:B------:R-:W-:Y:S01]  /*65c0*/  P2R R4, PR, RZ, 0x10 ;  /* 0x00000010ff047803 */ /* 0x000fe20000000000 */
[----:B------:R-:W0:Y:S01]  /*65d0*/  @P2 LDC.64 R10, c[0x0][0x390] ;  /* 0x0000e400ff0a2b82 */ /* 0x000e220000000a00 */
[----:B------:R-:W-:Y:S01]  /*65e0*/  @P2 IMAD R13, R39, R6, R23 ;  /* 0x00000006270d2224 */ /* 0x000fe200078e0217 */
[----:B------:R-:W-:-:S02]  /*65f0*/  P2R R28, PR, RZ, 0x40 ;  /* 0x00000040ff1c7803 */ /* 0x000fc40000000000 */
[CCC-:B------:R-:W-:Y:S02]  /*6600*/  @!P3 IMAD R15, R39.reuse, R6.reuse, R23.reuse ;  /* 0x00000006270fb224 */ /* 0x1c0fe400078e0217 */
[----:B------:R-:W-:Y:S02]  /*6610*/  @!P1 IMAD R21, R39, R6, R23 ;  /* 0x0000000627159224 */ /* 0x000fe400078e0217 */
[----:B------:R-:W1:Y:S01]  /*6620*/  @!P3 LDC.64 R8, c[0x0][0x390] ;  /* 0x0000e400ff08bb82 */ /* 0x000e620000000a00 */
[----:B------:R-:W-:Y:S02]  /*6630*/  @!P3 IADD3 R15, PT, PT, R15, 0x1, RZ ;  /* 0x000000010f0fb810 */ /* 0x000fe40007ffe0ff */
[----:B------:R-:W-:-:S05]  /*6640*/  @!P1 IADD3 R21, PT, PT, R21, 0x2, RZ ;  /* 0x0000000215159810 */ /* 0x000fca0007ffe0ff */
[----:B------:R-:W2:Y:S01]  /*6650*/  @!P1 LDC.64 R2, c[0x0][0x390] ;  /* 0x0000e400ff029b82 */ /* 0x000ea20000000a00 */
[----:B0-----:R-:W-:-:S05]  /*6660*/  @P2 IMAD.WIDE.U32 R10, R13, 0x4, R10 ;  /* 0x000000040d0a2825 */ /* 0x001fca00078e000a */
[----:B------:R0:W-:Y:S01]  /*6670*/  @P2 STG.E desc[UR10][R10.64], R47 ;  /* 0x0000002f0a002986 */ /* 0x0001e2000c10190a */
[----:B------:R-:W-:Y:S01]  /*6680*/  ISETP.GE.U32.OR P2, PT, R39, UR4, P5 ;  /* 0x0000000427007c0c */ /* 0x000fe2000af46470 */
[----:B-1----:R-:W-:-:S05]  /*6690*/  @!P3 IMAD.WIDE.U32 R8, R15, 0x4, R8 ;  /* 0x000000040f08b825 */ /* 0x002fca00078e0008 */
[----:B------:R1:W-:Y:S01]  /*66a0*/  @!P3 STG.E desc[UR10][R8.64], R46 ;  /* 0x0000002e0800b986 */ /* 0x0003e2000c10190a */
[----:B------:R-:W-:Y:S01]  /*66b0*/  ISETP.GE.U32.OR P3, PT, R22, UR4, P6 ;  /* 0x0000000416007c0c */ /* 0x000fe2000b766470 */
[----:B--2---:R-:W-:-:S05]  /*66c0*/  @!P1 IMAD.WIDE.U32 R2, R21, 0x4, R2 ;  /* 0x0000000415029825 */ /* 0x004fca00078e0002 */
[----:B------:R-:W2:Y:S01]  /*66d0*/  @!P2 LDC.64 R20, c[0x0][0x390] ;  /* 0x0000e400ff14ab82 */ /* 0x000ea20000000a00 */
[----:B------:R-:W-:Y:S01]  /*66e0*/  @!P2 IMAD R36, R39, R6, R23 ;  /* 0x000000062724a224 */ /* 0x000fe200078e0217 */
[----:B------:R-:W-:Y:S01]  /*66f0*/  @!P1 STG.E desc[UR10][R2.64], R49 ;  /* 0x0000003102009986 */ /* 0x000fe2000c10190a */
[----:B------:R-:W-:-:S03]  /*6700*/  ISETP.GE.U32.OR P1, PT, R22, UR4, P4 ;  /* 0x0000000416007c0c */ /* 0x000fc6000a726470 */
[----:B0-----:R-:W-:Y:S02]  /*6710*/  @!P2 IADD3 R11, PT, PT, R36, 0x3, RZ ;  /* 0x00000003240ba810 */ /* 0x001fe40007ffe0ff */
[----:B------:R-:W0:Y:S01]  /*6720*/  @!P3 LDC.64 R14, c[0x0][0x390] ;  /* 0x0000e400ff0ebb82 */ /* 0x000e220000000a00 */
[----:B------:R-:W-:Y:S02]  /*6730*/  @!P3 IADD3 R41, PT, PT, R23, R30, RZ ;  /* 0x0000001e1729b210 */ /* 0x000fe40007ffe0ff */
[----:B------:R-:W-:-:S05]  /*6740*/  IADD3 R36, PT, PT, R39, 0x2, RZ ;  /* 0x0000000227247810 */ /* 0x000fca0007ffe0ff */
[----:B------:R-:W3:Y:S01]  /*6750*/  @!P1 LDC.64 R12, c[0x0][0x390] ;  /* 0x0000e400ff0c9b82 */ /* 0x000ee20000000a00 */
[----:B-1----:R-:W-:Y:S01]  /*6760*/  @!P1 IADD3 R9, PT, PT, R23, 0x1, R30 ;  /* 0x0000000117099810 */ /* 0x002fe20007ffe01e */
[----:B--2---:R-:W-:-:S05]  /*6770*/  @!P2 IMAD.WIDE.U32 R20, R11, 0x4, R20 ;  /* 0x000000040b14a825 */ /* 0x004fca00078e0014 */
[----:B------:R1:W-:Y:S01]  /*6780*/  @!P2 STG.E desc[UR10][R20.64], R64 ;  /* 0x000000401400a986 */ /* 0x0003e2000c10190a */
[----:B------:R-:W-:Y:S01]  /*6790*/  ISETP.GE.U32.OR P2, PT, R22, UR4, P0 ;  /* 0x0000000416007c0c */ /* 0x000fe20008746470 */
[----:B0-----:R-:W-:-:S05]  /*67a0*/  @!P3 IMAD.WIDE.U32 R14, R41, 0x4, R14 ;  /* 0x00000004290eb825 */ /* 0x001fca00078e000e */
[----:B------:R0:W-:Y:S01]  /*67b0*/  @!P3 STG.E desc[UR10][R14.64], R19 ;  /* 0x000000130e00b986 */ /* 0x0001e2000c10190a */
[----:B------:R-:W-:Y:S01]  /*67c0*/  ISETP.GE.U32.OR P3, PT, R22, UR4, P5 ;  /* 0x0000000416007c0c */ /* 0x000fe2000af66470 */
[----:B---3--:R-:W-:-:S05]  /*67d0*/  @!P1 IMAD.WIDE.U32 R12, R9, 0x4, R12 ;  /* 0x00000004090c9825 */ /* 0x008fca00078e000c */
[----:B------:R-:W2:Y:S01]  /*67e0*/  @!P2 LDC.64 R10, c[0x0][0x390] ;  /* 0x0000e400ff0aab82 */ /* 0x000ea20000000a00 */
[----:B------:R-:W-:Y:S01]  /*67f0*/  @!P2 IADD3 R41, PT, PT, R23, 0x2, R30 ;  /* 0x000000021729a810 */ /* 0x000fe20007ffe01e */
[----:B------:R-:W-:Y:S01]  /*6800*/  @!P1 STG.E desc[UR10][R12.64], R44 ;  /* 0x0000002c0c009986 */ /* 0x000fe2000c10190a */
[----:B------:R-:W-:-:S05]  /*6810*/  ISETP.GE.U32.OR P1, PT, R36, UR4, P6 ;  /* 0x0000000424007c0c */ /* 0x000fca000b726470 */
[----:B------:R-:W3:Y:S01]  /*6820*/  @!P3 LDC.64 R8, c[0x0][0x390] ;  /* 0x0000e400ff08bb82 */ /* 0x000ee20000000a00 */
[----:B-1----:R-:W-:-:S07]  /*6830*/  @!P3 IADD3 R21, PT, PT, R23, 0x3, R30 ;  /* 0x000000031715b810 */ /* 0x002fce0007ffe01e */
[----:B------:R-:W1:Y:S01]  /*6840*/  @!P1 LDC.64 R2, c[0x0][0x390] ;  /* 0x0000e400ff029b82 */ /* 0x000e620000000a00 */
[-C--:B0-----:R-:W-:Y:S01]  /*6850*/  @!P1 IADD3 R15, PT, PT, R23, R6.reuse, R30 ;  /* 0x00000006170f9210 */ /* 0x081fe20007ffe01e */
[----:B--2---:R-:W-:Y:S01]  /*6860*/  @!P2 IMAD.WIDE.U32 R10, R41, 0x4, R10 ;  /* 0x00000004290aa825 */ /* 0x004fe200078e000a */
[----:B------:R-:W-:-:S04]  /*6870*/  IADD3 R41, PT, PT, R30, R6, RZ ;  /* 0x000000061e297210 */ /* 0x000fc80007ffe0ff */
[----:B------:R0:W-:Y:S01]  /*6880*/  @!P2 STG.E desc[UR10][R10.64], R57 ;  /* 0x000000390a00a986 */ /* 0x0001e2000c10190a */
[----:B------:R-:W-:Y:S01]  /*6890*/  ISETP.GE.U32.OR P2, PT, R36, UR4, P4 ;  /* 0x0000000424007c0c */ /* 0x000fe2000a746470 */
[----:B---3--:R-:W-:-:S05]  /*68a0*/  @!P3 IMAD.WIDE.U32 R8, R21, 0x4, R8 ;  /* 0x000000041508b825 */ /* 0x008fca00078e0008 */
[----:B------:R2:W-:Y:S01]  /*68b0*/  @!P3 STG.E desc[UR10][R8.64], R50 ;  /* 0x000000320800b986 */ /* 0x0005e2000c10190a */
[----:B------:R-:W-:Y:S01]  /*68c0*/  ISETP.GE.U32.OR P3, PT, R36, UR4, P0 ;  /* 0x0000000424007c0c */ /* 0x000fe20008766470 */
[----:B-1----:R-:W-:-:S05]  /*68d0*/  @!P1 IMAD.WIDE.U32 R2, R15, 0x4, R2 ;  /* 0x000000040f029825 */ /* 0x002fca00078e0002 */
[----:B------:R-:W1:Y:S01]  /*68e0*/  @!P2 LDC.64 R20, c[0x0][0x390] ;  /* 0x0000e400ff14ab82 */ /* 0x000e620000000a00 */
[-CC-:B------:R-:W-:Y:S01]  /*68f0*/  @!P2 IADD3 R19, PT, PT, R23, R6.reuse, R30.reuse ;  /* 0x000000061713a210 */ /* 0x180fe20007ffe01e */
[----:B------:R3:W-:Y:S01]  /*6900*/  @!P1 STG.E desc[UR10][R2.64], R45 ;  /* 0x0000002d02009986 */ /* 0x0007e2000c10190a */
[----:B------:R-:W-:Y:S02]  /*6910*/  ISETP.GE.U32.OR P1, PT, R36, UR4, P5 ;  /* 0x0000000424007c0c */ /* 0x000fe4000af26470 */
[----:B0-----:R-:W-:Y:S02]  /*6920*/  @!P2 IADD3 R11, PT, PT, R19, 0x1, RZ ;  /* 0x00000001130ba810 */ /* 0x001fe40007ffe0ff */
[----:B------:R-:W-:Y:S01]  /*6930*/  IADD3 R19, PT, PT, R39, 0x3, RZ ;  /* 0x0000000327137810 */ /* 0x000fe20007ffe0ff */
[----:B------:R-:W0:Y:S01]  /*6940*/  @!P3 LDC.64 R14, c[0x0][0x390] ;  /* 0x0000e400ff0ebb82 */ /* 0x000e220000000a00 */
[----:B------:R-:W-:-:S04]  /*6950*/  @!P3 IADD3 R10, PT, PT, R23, R6, R30 ;  /* 0x00000006170ab210 */ /* 0x000fc80007ffe01e */
[----:B--2---:R-:W-:-:S03]  /*6960*/  @!P3 IADD3 R9, PT, PT, R10, 0x2, RZ ;  /* 0x000000020a09b810 */ /* 0x004fc60007ffe0ff */
[----:B------:R-:W2:Y:S01]  /*6970*/  @!P1 LDC.64 R12, c[0x0][0x390] ;  /* 0x0000e400ff0c9b82 */ /* 0x000ea20000000a00 */
[----:B------:R-:W-:-:S04]  /*6980*/  @!P1 IADD3 R38, PT, PT, R23, R6, R30 ;  /* 0x0000000617269210 */ /* 0x000fc80007ffe01e */
[----:B---3--:R-:W-:Y:S01]  /*6990*/  @!P1 IADD3 R3, PT, PT, R38, 0x3, RZ ;  /* 0x0000000326039810 */ /* 0x008fe20007ffe0ff */
[----:B-1----:R-:W-:-:S05]  /*69a0*/  @!P2 IMAD.WIDE.U32 R20, R11, 0x4, R20 ;  /* 0x000000040b14a825 */ /* 0x002fca00078e0014 */
[----:B------:R1:W-:Y:S01]  /*69b0*/  @!P2 STG.E desc[UR10][R20.64], R55 ;  /* 0x000000371400a986 */ /* 0x0003e2000c10190a */
[----:B------:R-:W-:Y:S01]  /*69c0*/  ISETP.GE.U32.OR P2, PT, R19, UR4, P6 ;  /* 0x0000000413007c0c */ /* 0x000fe2000b746470 */
[----:B0-----:R-:W-:-:S05]  /*69d0*/  @!P3 IMAD.WIDE.U32 R14, R9, 0x4, R14 ;  /* 0x00000004090eb825 */ /* 0x001fca00078e000e */
[----:B------:R0:W-:Y:S01]  /*69e0*/  @!P3 STG.E desc[UR10][R14.64], R59 ;  /* 0x0000003b0e00b986 */ /* 0x0001e2000c10190a */
[----:B------:R-:W-:Y:S01]  /*69f0*/  ISETP.GE.U32.OR P3, PT, R19, UR4, P4 ;  /* 0x0000000413007c0c */ /* 0x000fe2000a766470 */
[----:B--2---:R-:W-:-:S05]  /*6a00*/  @!P1 IMAD.WIDE.U32 R12, R3, 0x4, R12 ;  /* 0x00000004030c9825 */ /* 0x004fca00078e000c */
[----:B------:R-:W2:Y:S01]  /*6a10*/  @!P2 LDC.64 R10, c[0x0][0x390] ;  /* 0x0000e400ff0aab82 */ /* 0x000ea20000000a00 */
[----:B-1----:R-:W-:Y:S01]  /*6a20*/  @!P2 IADD3 R21, PT, PT, R23, R6, R41 ;  /* 0x000000061715a210 */ /* 0x002fe20007ffe029 */
[----:B------:R1:W-:Y:S01]  /*6a30*/  @!P1 STG.E desc[UR10][R12.64], R69 ;  /* 0x000000450c009986 */ /* 0x0003e2000c10190a */
[----:B------:R-:W-:-:S05]  /*6a40*/  ISETP.GE.U32.OR P1, PT, R19, UR4, P0 ;  /* 0x0000000413007c0c */ /* 0x000fca0008726470 */
[----:B------:R-:W3:Y:S01]  /*6a50*/  @!P3 LDC.64 R8, c[0x0][0x390] ;  /* 0x0000e400ff08bb82 */ /* 0x000ee20000000a00 */
[----:B------:R-:W-:-:S04]  /*6a60*/  @!P3 IADD3 R20, PT, PT, R23, R6, R41 ;  /* 0x000000061714b210 */ /* 0x000fc80007ffe029 */
[----:B0-----:R-:W-:-:S03]  /*6a70*/  @!P3 IADD3 R15, PT, PT, R20, 0x1, RZ ;  /* 0x00000001140fb810 */ /* 0x001fc60007ffe0ff */
[----:B------:R-:W0:Y:S01]  /*6a80*/  @!P1 LDC.64 R2, c[0x0][0x390] ;  /* 0x0000e400ff029b82 */ /* 0x000e220000000a00 */
[----:B------:R-:W-:-:S04]  /*6a90*/  @!P1 IADD3 R38, PT, PT, R23, R6, R41 ;  /* 0x0000000617269210 */ /* 0x000fc80007ffe029 */
[----:B-1----:R-:W-:Y:S01]  /*6aa0*/  @!P1 IADD3 R13, PT, PT, R38, 0x2, RZ ;  /* 0x00000002260d9810 */ /* 0x002fe20007ffe0ff */
[----:B--2---:R-:W-:Y:S01]  /*6ab0*/  @!P2 IMAD.WIDE.U32 R10, R21, 0x4, R10 ;  /* 0x00000004150aa825 */ /* 0x004fe200078e000a */
[----:B------:R-:W-:-:S04]  /*6ac0*/  LEA R21, R0, R23, 0x2 ;  /* 0x0000001700157211 */ /* 0x000fc800078e10ff */
[----:B------:R1:W-:Y:S01]  /*6ad0*/  @!P2 STG.E desc[UR10][R10.64], R43 ;  /* 0x0000002b0a00a986 */ /* 0x0003e2000c10190a */
[----:B------:R-:W-:Y:S01]  /*6ae0*/  ISETP.GE.U32.OR P2, PT, R19, UR4, P5 ;  /* 0x0000000413007c0c */ /* 0x000fe2000af46470 */
[----:B---3--:R-:W-:Y:S01]  /*6af0*/  @!P3 IMAD.WIDE.U32 R8, R15, 0x4, R8 ;  /* 0x000000040f08b825 */ /* 0x008fe200078e0008 */
[C---:B------:R-:W-:Y:S02]  /*6b00*/  ISETP.GE.U32.AND P4, PT, R21.reuse, R6, PT ;  /* 0x000000061500720c */ /* 0x040fe40003f86070 */
[----:B------:R-:W-:Y:S02]  /*6b10*/  IADD3 R45, PT, PT, R21, 0x2, RZ ;  /* 0x00000002152d7810 */ /* 0x000fe40007ffe0ff */
[----:B------:R-:W-:Y:S01]  /*6b20*/  @!P3 STG.E desc[UR10][R8.64], R56 ;  /* 0x000000380800b986 */ /* 0x000fe2000c10190a */
[----:B0-----:R-:W-:Y:S01]  /*6b30*/  @!P1 IMAD.WIDE.U32 R2, R13, 0x4, R2 ;  /* 0x000000040d029825 */ /* 0x001fe200078e0002 */
[----:B-1----:R-:W-:-:S05]  /*6b40*/  IADD3 R43, PT, PT, R21, 0x1, RZ ;  /* 0x00000001152b7810 */ /* 0x002fca0007ffe0ff */
[----:B------:R-:W0:Y:S01]  /*6b50*/  @!P2 LDC.64 R14, c[0x0][0x390] ;  /* 0x0000e400ff0eab82 */ /* 0x000e220000000a00 */
[-C--:B------:R-:W-:Y:S01]  /*6b60*/  @!P2 IADD3 R0, PT, PT, R23, R6.reuse, R41 ;  /* 0x000000061700a210 */ /* 0x080fe20007ffe029 */
[----:B------:R-:W-:Y:S01]  /*6b70*/  @!P1 STG.E desc[UR10][R2.64], R60 ;  /* 0x0000003c02009986 */ /* 0x000fe2000c10190a */
[----:B------:R-:W-:Y:S02]  /*6b80*/  ISETP.GE.U32.OR P1, PT, R39, UR4, P4 ;  /* 0x0000000427007c0c */ /* 0x000fe4000a726470 */
[----:B------:R-:W-:Y:S01]  /*6b90*/  @!P2 IADD3 R11, PT, PT, R0, 0x3, RZ ;  /* 0x00000003000ba810 */ /* 0x000fe20007ffe0ff */
[-C--:B------:R-:W-:Y:S01]  /*6ba0*/  IMAD R0, R5, R6.reuse, R6 ;  /* 0x0000000605007224 */ /* 0x080fe200078e0206 */
[----:B------:R-:W-:-:S09]  /*6bb0*/  ISETP.GE.U32.AND P3, PT, R43, R6, PT ;  /* 0x000000062b00720c */ /* 0x000fd20003f66070 */
[----:B------:R-:W1:Y:S01]  /*6bc0*/  @!P1 LDC.64 R12, c[0x0][0x390] ;  /* 0x0000e400ff0c9b82 */ /* 0x000e620000000a00 */
[----:B0-----:R-:W-:-:S04]  /*6bd0*/  @!P2 IMAD.WIDE.U32 R14, R11, 0x4, R14 ;  /* 0x000000040b0ea825 */ /* 0x001fc800078e000e */
[-C--:B------:R-:W-:Y:S01]  /*6be0*/  @!P1 IMAD R11, R39, R6.reuse, R21 ;  /* 0x00000006270b9224 */ /* 0x080fe200078e0215 */
[----:B------:R-:W-:Y:S01]  /*6bf0*/  @!P2 STG.E desc[UR10][R14.64], R70 ;  /* 0x000000460e00a986 */ /* 0x000fe2000c10190a */
[----:B------:R-:W-:Y:S02]  /*6c00*/  ISETP.GE.U32.AND P2, PT, R45, R6, PT ;  /* 0x000000062d00720c */ /* 0x000fe40003f46070 */
[----:B-1----:R-:W-:-:S05]  /*6c10*/  @!P1 IMAD.WIDE.U32 R12, R11, 0x4, R12 ;  /* 0x000000040b0c9825 */ /* 0x002fca00078e000c */
[----:B------:R0:W-:Y:S01]  /*6c20*/  @!P1 STG.E desc[UR10][R12.64], R73 ;  /* 0x000000490c009986 */ /* 0x0001e2000c10190a */
[----:B------:R-:W-:Y:S02]  /*6c30*/  ISETP.GE.U32.OR P1, PT, R39, UR4, P3 ;  /* 0x0000000427007c0c */ /* 0x000fe40009f26470 */
[----:B0-----:R-:W-:-:S11]  /*6c40*/  IADD3 R13, PT, PT, R21, 0x3, RZ ;  /* 0x00000003150d7810 */ /* 0x001fd60007ffe0ff */
[----:B------:R-:W0:Y:S01]  /*6c50*/  @!P1 LDC.64 R2, c[0x0][0x390] ;  /* 0x0000e400ff029b82 */ /* 0x000e220000000a00 */
[----:B------:R-:W-:-:S04]  /*6c60*/  @!P1 IMAD R9, R39, R6, R43 ;  /* 0x0000000627099224 */ /* 0x000fc800078e022b */
[----:B0-----:R-:W-:-:S05]  /*6c70*/  @!P1 IMAD.WIDE.U32 R2, R9, 0x4, R2 ;  /* 0x0000000409029825 */ /* 0x001fca00078e0002 */
[----:B------:R0:W-:Y:S01]  /*6c80*/  @!P1 STG.E desc[UR10][R2.64], R51 ;  /* 0x0000003302009986 */ /* 0x0001e2000c10190a */
[----:B------:R-:W-:-:S13]  /*6c90*/  ISETP.GE.U32.OR P1, PT, R39, UR4, P2 ;  /* 0x0000000427007c0c */ /* 0x000fda0009726470 */
[----:B------:R-:W1:Y:S01]  /*6ca0*/  @!P1 LDC.64 R8, c[0x0][0x390] ;  /* 0x0000e400ff089b82 */ /* 0x000e620000000a00 */
[----:B------:R-:W-:-:S04]  /*6cb0*/  @!P1 IMAD R11, R39, R6, R45 ;  /* 0x00000006270b9224 */ /* 0x000fc800078e022d */
[----:B-1----:R-:W-:-:S05]  /*6cc0*/  @!P1 IMAD.WIDE.U32 R8, R11, 0x4, R8 ;  /* 0x000000040b089825 */ /* 0x002fca00078e0008 */
[----:B------:R1:W-:Y:S01]  /*6cd0*/  @!P1 STG.E desc[UR10][R8.64], R75 ;  /* 0x0000004b08009986 */ /* 0x0003e2000c10190a */
[----:B------:R-:W-:-:S04]  /*6ce0*/  ISETP.GE.U32.AND P1, PT, R13, R6, PT ;  /* 0x000000060d00720c */ /* 0x000fc80003f26070 */
[----:B------:R-:W-:-:S13]  /*6cf0*/  ISETP.GE.U32.OR P6, PT, R39, UR4, P1 ;  /* 0x0000000427007c0c */ /* 0x000fda0008fc6470 */
[----:B------:R-:W2:Y:S01]  /*6d00*/  @!P6 LDC.64 R10, c[0x0][0x390] ;  /* 0x0000e400ff0aeb82 */ /* 0x000ea20000000a00 */
[----:B0-----:R-:W-:-:S04]  /*6d10*/  @!P6 IMAD R3, R39, R6, R13 ;  /* 0x000000062703e224 */ /* 0x001fc800078e020d */
[----:B--2---:R-:W-:-:S05]  /*6d20*/  @!P6 IMAD.WIDE.U32 R10, R3, 0x4, R10 ;  /* 0x00000004030ae825 */ /* 0x004fca00078e000a */
[----:B------:R0:W-:Y:S01]  /*6d30*/  @!P6 STG.E desc[UR10][R10.64], R80 ;  /* 0x000000500a00e986 */ /* 0x0001e2000c10190a */
[----:B------:R-:W-:-:S13]  /*6d40*/  ISETP.GE.U32.OR P6, PT, R22, UR4, P4 ;  /* 0x0000000416007c0c */ /* 0x000fda000a7c6470 */
[----:B------:R-:W2:Y:S01]  /*6d50*/  @!P6 LDC.64 R2, c[0x0][0x390] ;  /* 0x0000e400ff02eb82 */ /* 0x000ea20000000a00 */
[----:B------:R-:W-:-:S05]  /*6d60*/  @!P6 IADD3 R15, PT, PT, R30, R21, RZ ;  /* 0x000000151e0fe210 */ /* 0x000fca0007ffe0ff */
[----:B--2---:R-:W-:-:S05]  /*6d70*/  @!P6 IMAD.WIDE.U32 R2, R15, 0x4, R2 ;  /* 0x000000040f02e825 */ /* 0x004fca00078e0002 */
[----:B------:R2:W-:Y:S01]  /*6d80*/  @!P6 STG.E desc[UR10][R2.64], R79 ;  /* 0x0000004f0200e986 */ /* 0x0005e2000c10190a */
[----:B------:R-:W-:-:S13]  /*6d90*/  ISETP.GE.U32.OR P6, PT, R22, UR4, P3 ;  /* 0x0000000416007c0c */ /* 0x000fda0009fc6470 */
[----:B-1----:R-:W1:Y:S01]  /*6da0*/  @!P6 LDC.64 R8, c[0x0][0x390] ;  /* 0x0000e400ff08eb82 */ /* 0x002e620000000a00 */
[----:B------:R-:W-:-:S05]  /*6db0*/  @!P6 IADD3 R15, PT, PT, R30, R43, RZ ;  /* 0x0000002b1e0fe210 */ /* 0x000fca0007ffe0ff */
[----:B-1----:R-:W-:-:S05]  /*6dc0*/  @!P6 IMAD.WIDE.U32 R8, R15, 0x4, R8 ;  /* 0x000000040f08e825 */ /* 0x002fca00078e0008 */
[----:B------:R1:W-:Y:S01]  /*6dd0*/  @!P6 STG.E desc[UR10][R8.64], R78 ;  /* 0x0000004e0800e986 */ /* 0x0003e2000c10190a */
[----:B------:R-:W-:-:S13]  /*6de0*/  ISETP.GE.U32.OR P6, PT, R22, UR4, P2 ;  /* 0x0000000416007c0c */ /* 0x000fda00097c6470 */
[----:B0-----:R-:W0:Y:S01]  /*6df0*/  @!P6 LDC.64 R10, c[0x0][0x390] ;  /* 0x0000e400ff0aeb82 */ /* 0x001e220000000a00 */
[----:B------:R-:W-:-:S05]  /*6e00*/  @!P6 IADD3 R15, PT, PT, R30, R45, RZ ;  /* 0x0000002d1e0fe210 */ /* 0x000fca0007ffe0ff */
[----:B0-----:R-:W-:-:S05]  /*6e10*/  @!P6 IMAD.WIDE.U32 R10, R15, 0x4, R10 ;  /* 0x000000040f0ae825 */ /* 0x001fca00078e000a */
[----:B------:R0:W-:Y:S01]  /*6e20*/  @!P6 STG.E desc[UR10][R10.64], R77 ;  /* 0x0000004d0a00e986 */ /* 0x0001e2000c10190a */
[----:B------:R-:W-:-:S13]  /*6e30*/  ISETP.GE.U32.OR P6, PT, R22, UR4, P1 ;  /* 0x0000000416007c0c */ /* 0x000fda0008fc6470 */
[----:B--2---:R-:W2:Y:S01]  /*6e40*/  @!P6 LDC.64 R2, c[0x0][0x390] ;  /* 0x0000e400ff02eb82 */ /* 0x004ea20000000a00 */
        /* <DEDUP_REMOVED lines=25> */
[----:B------:R-:W-:-:S05]  /*6fe0*/  @!P6 IADD3 R15, PT, PT, R21, R6, R41 ;  /* 0x00000006150fe210 */ /* 0x000fca0007ffe029 */
[----:B0-----:R-:W-:-:S05]  /*6ff0*/  @!P6 IMAD.WIDE.U32 R10, R15, 0x4, R10 ;  /* 0x000000040f0ae825 */ /* 0x001fca00078e000a */
[----:B------:R0:W-:Y:S01]  /*7000*/  @!P6 STG.E desc[UR10][R10.64], R87 ;  /* 0x000000570a00e986 */ /* 0x0001e2000c10190a */
[----:B------:R-:W-:-:S13]  /*7010*/  ISETP.GE.U32.OR P6, PT, R19, UR4, P3 ;  /* 0x0000000413007c0c */ /* 0x000fda0009fc6470 */
[----:B--2---:R-:W2:Y:S01]  /*7020*/  @!P6 LDC.64 R2, c[0x0][0x390] ;  /* 0x0000e400ff02eb82 */ /* 0x004ea20000000a00 */
[----:B------:R-:W-:-:S05]  /*7030*/  @!P6 IADD3 R15, PT, PT, R43, R6, R41 ;  /* 0x000000062b0fe210 */ /* 0x000fca0007ffe029 */
[----:B--2---:R-:W-:-:S05]  /*7040*/  @!P6 IMAD.WIDE.U32 R2, R15, 0x4, R2 ;  /* 0x000000040f02e825 */ /* 0x004fca00078e0002 */
[----:B------:R2:W-:Y:S01]  /*7050*/  @!P6 STG.E desc[UR10][R2.64], R86 ;  /* 0x000000560200e986 */ /* 0x0005e2000c10190a */
[----:B------:R-:W-:-:S13]  /*7060*/  ISETP.GE.U32.OR P6, PT, R19, UR4, P2 ;  /* 0x0000000413007c0c */ /* 0x000fda00097c6470 */
[----:B-1----:R-:W1:Y:S01]  /*7070*/  @!P6 LDC.64 R8, c[0x0][0x390] ;  /* 0x0000e400ff08eb82 */ /* 0x002e620000000a00 */
[----:B------:R-:W-:-:S05]  /*7080*/  @!P6 IADD3 R15, PT, PT, R45, R6, R41 ;  /* 0x000000062d0fe210 */ /* 0x000fca0007ffe029 */
[----:B-1----:R-:W-:-:S05]  /*7090*/  @!P6 IMAD.WIDE.U32 R8, R15, 0x4, R8 ;  /* 0x000000040f08e825 */ /* 0x002fca00078e0008 */
[----:B------:R-:W-:Y:S01]  /*70a0*/  @!P6 STG.E desc[UR10][R8.64], R85 ;  /* 0x000000550800e986 */ /* 0x000fe2000c10190a */
[----:B------:R-:W-:-:S13]  /*70b0*/  ISETP.GE.U32.OR P6, PT, R19, UR4, P1 ;  /* 0x0000000413007c0c */ /* 0x000fda0008fc6470 */
[----:B0-----:R-:W0:Y:S01]  /*70c0*/  @!P6 LDC.64 R10, c[0x0][0x390] ;  /* 0x0000e400ff0aeb82 */ /* 0x001e220000000a00 */
[----:B------:R-:W-:-:S05]  /*70d0*/  @!P6 IADD3 R41, PT, PT, R13, R6, R41 ;  /* 0x000000060d29e210 */ /* 0x000fca0007ffe029 */
[----:B0-----:R-:W-:-:S05]  /*70e0*/  @!P6 IMAD.WIDE.U32 R10, R41, 0x4, R10 ;  /* 0x00000004290ae825 */ /* 0x001fca00078e000a */
[----:B------:R-:W-:Y:S01]  /*70f0*/  @!P6 STG.E desc[UR10][R10.64], R90 ;  /* 0x0000005a0a00e986 */ /* 0x000fe2000c10190a */
[----:B------:R-:W-:-:S04]  /*7100*/  ISETP.NE.AND P6, PT, R28, RZ, PT ;  /* 0x000000ff1c00720c */ /* 0x000fc80003fc5270 */
[----:B------:R-:W-:-:S13]  /*7110*/  ISETP.GE.U32.OR P6, PT, R5, UR4, P6 ;  /* 0x0000000405007c0c */ /* 0x000fda000b7c6470 */
[----:B--2---:R-:W0:Y:S01]  /*7120*/  @!P6 LDC.64 R2, c[0x0][0x390] ;  /* 0x0000e400ff02eb82 */ /* 0x004e220000000a00 */
[----:B------:R-:W-:-:S04]  /*7130*/  @!P6 IMAD R15, R5, R6, R23 ;  /* 0x00000006050fe224 */ /* 0x000fc800078e0217 */
[----:B0-----:R-:W-:-:S05]  /*7140*/  @!P6 IMAD.WIDE.U32 R2, R15, 0x4, R2 ;  /* 0x000000040f02e825 */ /* 0x001fca00078e0002 */
[----:B------:R0:W-:Y:S01]  /*7150*/  @!P6 STG.E desc[UR10][R2.64], R89 ;  /* 0x000000590200e986 */ /* 0x0001e2000c10190a */
[----:B------:R-:W-:-:S04]  /*7160*/  ISETP.NE.AND P6, PT, R4, RZ, PT ;  /* 0x000000ff0400720c */ /* 0x000fc80003fc5270 */
[C---:B------:R-:W-:Y:S02]  /*7170*/  ISETP.GE.U32.OR P6, PT, R5.reuse, UR4, P6 ;  /* 0x0000000405007c0c */ /* 0x040fe4000b7c6470 */
        /* <DEDUP_REMOVED lines=9> */
[----:B------:R-:W-:Y:S01]  /*7210*/  @!P6 STG.E desc[UR10][R10.64], R61 ;  /* 0x0000003d0a00e986 */ /* 0x000fe2000c10190a */
[----:B------:R-:W-:-:S13]  /*7220*/  ISETP.GE.U32.OR P6, PT, R5, UR4, P5 ;  /* 0x0000000405007c0c */ /* 0x000fda000afc6470 */
[----:B------:R-:W1:Y:S01]  /*7230*/  @!P6 LDC.64 R14, c[0x0][0x390] ;  /* 0x0000e400ff0eeb82 */ /* 0x000e620000000a00 */
[----:B------:R-:W-:-:S04]  /*7240*/  @!P6 IMAD R3, R5, R6, R37 ;  /* 0x000000060503e224 */ /* 0x000fc800078e0225 */
[----:B-1----:R-:W-:-:S05]  /*7250*/  @!P6 IMAD.WIDE.U32 R14, R3, 0x4, R14 ;  /* 0x00000004030ee825 */ /* 0x002fca00078e000e */
[----:B------:R-:W-:Y:S01]  /*7260*/  @!P6 STG.E desc[UR10][R14.64], R67 ;  /* 0x000000430e00e986 */ /* 0x000fe2000c10190a */
[----:B------:R-:W-:-:S04]  /*7270*/  ISETP.NE.AND P6, PT, R28, RZ, PT ;  /* 0x000000ff1c00720c */ /* 0x000fc80003fc5270 */
[----:B------:R-:W-:-:S13]  /*7280*/  ISETP.GE.U32.OR P6, PT, R2, UR4, P6 ;  /* 0x0000000402007c0c */ /* 0x000fda000b7c6470 */
[----:B0-----:R-:W0:Y:S01]  /*7290*/  @!P6 LDC.64 R8, c[0x0][0x390] ;  /* 0x0000e400ff08eb82 */ /* 0x001e220000000a00 */
[----:B------:R-:W-:-:S05]  /*72a0*/  @!P6 IADD3 R3, PT, PT, R23, R0, RZ ;  /* 0x000000001703e210 */ /* 0x000fca0007ffe0ff */
[----:B0-----:R-:W-:-:S05]  /*72b0*/  @!P6 IMAD.WIDE.U32 R8, R3, 0x4, R8 ;  /* 0x000000040308e825 */ /* 0x001fca00078e0008 */
[----:B------:R0:W-:Y:S01]  /*72c0*/  @!P6 STG.E desc[UR10][R8.64], R91 ;  /* 0x0000005b0800e986 */ /* 0x0001e2000c10190a */
[----:B------:R-:W-:-:S04]  /*72d0*/  ISETP.NE.AND P6, PT, R4, RZ, PT ;  /* 0x000000ff0400720c */ /* 0x000fc80003fc5270 */
[----:B------:R-:W-:Y:S02]  /*72e0*/  ISETP.GE.U32.OR P6, PT, R2, UR4, P6 ;  /* 0x0000000402007c0c */ /* 0x000fe4000b7c6470 */
[----:B0-----:R-:W-:-:S11]  /*72f0*/  IADD3 R8, PT, PT, R0, R6, RZ ;  /* 0x0000000600087210 */ /* 0x001fd60007ffe0ff */
[----:B------:R-:W0:Y:S01]  /*7300*/  @!P6 LDC.64 R10, c[0x0][0x390] ;  /* 0x0000e400ff0aeb82 */ /* 0x000e220000000a00 */
[----:B------:R-:W-:-:S05]  /*7310*/  @!P6 IADD3 R3, PT, PT, R29, R0, RZ ;  /* 0x000000001d03e210 */ /* 0x000fca0007ffe0ff */
[----:B0-----:R-:W-:-:S05]  /*7320*/  @!P6 IMAD.WIDE.U32 R10, R3, 0x4, R10 ;  /* 0x00000004030ae825 */ /* 0x001fca00078e000a */
[----:B------:R0:W-:Y:S01]  /*7330*/  @!P6 STG.E desc[UR10][R10.64], R54 ;  /* 0x000000360a00e986 */ /* 0x0001e2000c10190a */
[----:B------:R-:W-:-:S13]  /*7340*/  ISETP.GE.U32.OR P6, PT, R2, UR4, P0 ;  /* 0x0000000402007c0c */ /* 0x000fda00087c6470 */
[----:B------:R-:W1:Y:S01]  /*7350*/  @!P6 LDC.64 R14, c[0x0][0x390] ;  /* 0x0000e400ff0eeb82 */ /* 0x000e620000000a00 */
[----:B------:R-:W-:-:S05]  /*7360*/  @!P6 IADD3 R3, PT, PT, R31, R0, RZ ;  /* 0x000000001f03e210 */ /* 0x000fca0007ffe0ff */
[----:B-1----:R-:W-:-:S05]  /*7370*/  @!P6 IMAD.WIDE.U32 R14, R3, 0x4, R14 ;  /* 0x00000004030ee825 */ /* 0x002fca00078e000e */
[----:B------:R-:W-:Y:S01]  /*7380*/  @!P6 STG.E desc[UR10][R14.64], R62 ;  /* 0x0000003e0e00e986 */ /* 0x000fe2000c10190a */
[----:B------:R-:W-:-:S13]  /*7390*/  ISETP.GE.U32.OR P6, PT, R2, UR4, P5 ;  /* 0x0000000402007c0c */ /* 0x000fda000afc6470 */
[----:B------:R-:W1:Y:S01]  /*73a0*/  @!P6 LDC.64 R38, c[0x0][0x390] ;  /* 0x0000e400ff26eb82 */ /* 0x000e620000000a00 */
[----:B------:R-:W-:-:S05]  /*73b0*/  @!P6 IADD3 R3, PT, PT, R37, R0, RZ ;  /* 0x000000002503e210 */ /* 0x000fca0007ffe0ff */
[----:B-1----:R-:W-:Y:S01]  /*73c0*/  @!P6 IMAD.WIDE.U32 R38, R3, 0x4, R38 ;  /* 0x000000040326e825 */ /* 0x002fe200078e0026 */
[----:B------:R-:W-:-:S04]  /*73d0*/  IADD3 R3, PT, PT, R5, 0x2, RZ ;  /* 0x0000000205037810 */ /* 0x000fc80007ffe0ff */
        /* <DEDUP_REMOVED lines=13> */
[----:B------:R-:W-:Y:S01]  /*74b0*/  @!P6 STG.E desc[UR10][R14.64], R52 ;  /* 0x000000340e00e986 */ /* 0x000fe2000c10190a */
[----:B------:R-:W-:-:S13]  /*74c0*/  ISETP.GE.U32.OR P6, PT, R3, UR4, P0 ;  /* 0x0000000403007c0c */ /* 0x000fda00087c6470 */
[----:B------:R-:W0:Y:S01]  /*74d0*/  @!P6 LDC.64 R38, c[0x0][0x390] ;  /* 0x0000e400ff26eb82 */ /* 0x000e220000000a00 */
[----:B------:R-:W-:-:S05]  /*74e0*/  @!P6 IADD3 R9, PT, PT, R31, R8, RZ ;  /* 0x000000081f09e210 */ /* 0x000fca0007ffe0ff */
[----:B0-----:R-:W-:-:S05]  /*74f0*/  @!P6 IMAD.WIDE.U32 R38, R9, 0x4, R38 ;  /* 0x000000040926e825 */ /* 0x001fca00078e0026 */
[----:B------:R0:W-:Y:S01]  /*7500*/  @!P6 STG.E desc[UR10][R38.64], R63 ;  /* 0x0000003f2600e986 */ /* 0x0001e2000c10190a */
[----:B------:R-:W-:-:S13]  /*7510*/  ISETP.GE.U32.OR P6, PT, R3, UR4, P5 ;  /* 0x0000000403007c0c */ /* 0x000fda000afc6470 */
[----:B------:R-:W1:Y:S01]  /*7520*/  @!P6 LDC.64 R46, c[0x0][0x390] ;  /* 0x0000e400ff2eeb82 */ /* 0x000e620000000a00 */
[----:B------:R-:W-:-:S05]  /*7530*/  @!P6 IADD3 R9, PT, PT, R37, R8, RZ ;  /* 0x000000082509e210 */ /* 0x000fca0007ffe0ff */
[----:B-1----:R-:W-:Y:S01]  /*7540*/  @!P6 IMAD.WIDE.U32 R46, R9, 0x4, R46 ;  /* 0x00000004092ee825 */ /* 0x002fe200078e002e */
[----:B------:R-:W-:-:S04]  /*7550*/  IADD3 R9, PT, PT, R5, 0x3, RZ ;  /* 0x0000000305097810 */ /* 0x000fc80007ffe0ff */
[----:B------:R1:W-:Y:S01]  /*7560*/  @!P6 STG.E desc[UR10][R46.64], R66 ;  /* 0x000000422e00e986 */ /* 0x0003e2000c10190a */
[----:B------:R-:W-:Y:S02]  /*7570*/  ISETP.NE.AND P6, PT, R28, RZ, PT ;  /* 0x000000ff1c00720c */ /* 0x000fe40003fc5270 */
[C---:B------:R-:W-:Y:S02]  /*7580*/  ISETP.GE.U32.OR P0, PT, R9.reuse, UR4, P0 ;  /* 0x0000000409007c0c */ /* 0x040fe40008706470 */
[C---:B------:R-:W-:Y:S02]  /*7590*/  ISETP.GE.U32.OR P6, PT, R9.reuse, UR4, P6 ;  /* 0x0000000409007c0c */ /* 0x040fe4000b7c6470 */
[----:B------:R-:W-:-:S09]  /*75a0*/  ISETP.GE.U32.OR P5, PT, R9, UR4, P5 ;  /* 0x0000000409007c0c */ /* 0x000fd2000afa6470 */
[----:B0-----:R-:W0:Y:S01]  /*75b0*/  @!P0 LDC.64 R38, c[0x0][0x390] ;  /* 0x0000e400ff268b82 */ /* 0x001e220000000a00 */
[-C--:B------:R-:W-:Y:S02]  /*75c0*/  @!P0 IADD3 R31, PT, PT, R31, R10.reuse, RZ ;  /* 0x0000000a1f1f8210 */ /* 0x080fe40007ffe0ff */
[----:B------:R-:W-:-:S05]  /*75d0*/  @!P6 IADD3 R23, PT, PT, R23, R10, RZ ;  /* 0x0000000a1717e210 */ /* 0x000fca0007ffe0ff */
[----:B------:R-:W2:Y:S08]  /*75e0*/  @!P6 LDC.64 R14, c[0x0][0x390] ;  /* 0x0000e400ff0eeb82 */ /* 0x000eb00000000a00 */
[----:B-1----:R-:W1:Y:S01]  /*75f0*/  @!P5 LDC.64 R46, c[0x0][0x390] ;  /* 0x0000e400ff2edb82 */ /* 0x002e620000000a00 */
[----:B--2---:R-:W-:-:S05]  /*7600*/  @!P6 IMAD.WIDE.U32 R14, R23, 0x4, R14 ;  /* 0x00000004170ee825 */ /* 0x004fca00078e000e */
[----:B------:R2:W-:Y:S01]  /*7610*/  @!P6 STG.E desc[UR10][R14.64], R48 ;  /* 0x000000300e00e986 */ /* 0x0005e2000c10190a */
[----:B------:R-:W-:-:S04]  /*7620*/  ISETP.NE.AND P6, PT, R4, RZ, PT ;  /* 0x000000ff0400720c */ /* 0x000fc80003fc5270 */
[----:B------:R-:W-:Y:S02]  /*7630*/  ISETP.GE.U32.OR P6, PT, R9, UR4, P6 ;  /* 0x0000000409007c0c */ /* 0x000fe4000b7c6470 */
[----:B--2---:R-:W-:-:S05]  /*7640*/  @!P5 IADD3 R15, PT, PT, R37, R10, RZ ;  /* 0x0000000a250fd210 */ /* 0x004fca0007ffe0ff */
[----:B-1----:R-:W-:-:S06]  /*7650*/  @!P5 IMAD.WIDE.U32 R14, R15, 0x4, R46 ;  /* 0x000000040f0ed825 */ /* 0x002fcc00078e002e */
[----:B------:R-:W1:Y:S01]  /*7660*/  @!P6 LDC.64 R22, c[0x0][0x390] ;  /* 0x0000e400ff16eb82 */ /* 0x000e620000000a00 */
[----:B------:R-:W-:-:S05]  /*7670*/  @!P6 IADD3 R29, PT, PT, R29, R10, RZ ;  /* 0x0000000a1d1de210 */ /* 0x000fca0007ffe0ff */
[----:B-1----:R-:W-:-:S04]  /*7680*/  @!P6 IMAD.WIDE.U32 R22, R29, 0x4, R22 ;  /* 0x000000041d16e825 */ /* 0x002fc800078e0016 */
[----:B0-----:R-:W-:Y:S01]  /*7690*/  @!P0 IMAD.WIDE.U32 R28, R31, 0x4, R38 ;  /* 0x000000041f1c8825 */ /* 0x001fe200078e0026 */
[----:B------:R0:W-:Y:S01]  /*76a0*/  @!P6 STG.E desc[UR10][R22.64], R58 ;  /* 0x0000003a1600e986 */ /* 0x0001e2000c10190a */
[----:B------:R-:W-:-:S03]  /*76b0*/  ISETP.GE.U32.OR P6, PT, R5, UR4, P4 ;  /* 0x0000000405007c0c */ /* 0x000fc6000a7c6470 */
[----:B------:R-:W-:Y:S01]  /*76c0*/  @!P0 STG.E desc[UR10][R28.64], R65 ;  /* 0x000000411c008986 */ /* 0x000fe2000c10190a */
[----:B------:R-:W-:-:S03]  /*76d0*/  ISETP.GE.U32.OR P0, PT, R5, UR4, P3 ;  /* 0x0000000405007c0c */ /* 0x000fc60009f06470 */
[----:B------:R1:W-:Y:S01]  /*76e0*/  @!P5 STG.E desc[UR10][R14.64], R76 ;  /* 0x0000004c0e00d986 */ /* 0x0003e2000c10190a */
[----:B------:R-:W-:-:S05]  /*76f0*/  ISETP.GE.U32.OR P5, PT, R5, UR4, P2 ;  /* 0x0000000405007c0c */ /* 0x000fca00097a6470 */
[----:B------:R-:W2:Y:S01]  /*7700*/  @!P6 LDC.64 R30, c[0x0][0x390] ;  /* 0x0000e400ff1eeb82 */ /* 0x000ea20000000a00 */
[----:B0-----:R-:W-:-:S03]  /*7710*/  @!P6 IMAD R23, R5, R6, R21 ;  /* 0x000000060517e224 */ /* 0x001fc600078e0215 */
[----:B------:R-:W-:-:S04]  /*7720*/  @!P0 IMAD R11, R5, R6, R43 ;  /* 0x00000006050b8224 */ /* 0x000fc800078e022b */
[----:B------:R-:W0:Y:S01]  /*7730*/  @!P0 LDC.64 R36, c[0x0][0x390] ;  /* 0x0000e400ff248b82 */ /* 0x000e220000000a00 */
[----:B-1----:R-:W-:-:S07]  /*7740*/  @!P5 IMAD R15, R5, R6, R45 ;  /* 0x00000006050fd224 */ /* 0x002fce00078e022d */
[----:B------:R-:W1:Y:S01]  /*7750*/  @!P5 LDC.64 R38, c[0x0][0x390] ;  /* 0x0000e400ff26db82 */ /* 0x000e620000000a00 */
[----:B--2---:R-:W-:-:S05]  /*7760*/  @!P6 IMAD.WIDE.U32 R22, R23, 0x4, R30 ;  /* 0x000000041716e825 */ /* 0x004fca00078e001e */
[----:B------:R2:W-:Y:S01]  /*7770*/  @!P6 STG.E desc[UR10][R22.64], R7 ;  /* 0x000000071600e986 */ /* 0x0005e2000c10190a */
[----:B------:R-:W-:Y:S01]  /*7780*/  ISETP.GE.U32.OR P6, PT, R5, UR4, P1 ;  /* 0x0000000405007c0c */ /* 0x000fe20008fc6470 */
[----:B0-----:R-:W-:-:S05]  /*7790*/  @!P0 IMAD.WIDE.U32 R28, R11, 0x4, R36 ;  /* 0x000000040b1c8825 */ /* 0x001fca00078e0024 */
[----:B------:R-:W-:Y:S01]  /*77a0*/  @!P0 STG.E desc[UR10][R28.64], R35 ;  /* 0x000000231c008986 */ /* 0x000fe2000c10190a */
[----:B------:R-:W-:Y:S01]  /*77b0*/  ISETP.GE.U32.OR P0, PT, R2, UR4, P4 ;  /* 0x0000000402007c0c */ /* 0x000fe2000a706470 */
[----:B-1----:R-:W-:-:S05]  /*77c0*/  @!P5 IMAD.WIDE.U32 R14, R15, 0x4, R38 ;  /* 0x000000040f0ed825 */ /* 0x002fca00078e0026 */
[----:B------:R-:W0:Y:S01]  /*77d0*/  @!P6 LDC.64 R30, c[0x0][0x390] ;  /* 0x0000e400ff1eeb82 */ /* 0x000e220000000a00 */
[----:B------:R-:W-:Y:S01]  /*77e0*/  @!P6 IMAD R5, R5, R6, R13 ;  /* 0x000000060505e224 */ /* 0x000fe200078e020d */
[----:B------:R1:W-:Y:S01]  /*77f0*/  @!P5 STG.E desc[UR10][R14.64], R33 ;  /* 0x000000210e00d986 */ /* 0x0003e2000c10190a */
[----:B------:R-:W-:-:S05]  /*7800*/  ISETP.GE.U32.OR P5, PT, R2, UR4, P3 ;  /* 0x0000000402007c0c */ /* 0x000fca0009fa6470 */
[----:B------:R-:W3:Y:S01]  /*7810*/  @!P0 LDC.64 R36, c[0x0][0x390] ;  /* 0x0000e400ff248b82 */ /* 0x000ee20000000a00 */
[----:B--2---:R-:W-:-:S07]  /*7820*/  @!P0 IADD3 R23, PT, PT, R21, R0, RZ ;  /* 0x0000000015178210 */ /* 0x004fce0007ffe0ff */
[----:B------:R-:W1:Y:S01]  /*7830*/  @!P5 LDC.64 R38, c[0x0][0x390] ;  /* 0x0000e400ff26db82 */ /* 0x000e620000000a00 */
[----:B------:R-:W-:Y:S01]  /*7840*/  @!P5 IADD3 R7, PT, PT, R43, R0, RZ ;  /* 0x000000002b07d210 */ /* 0x000fe20007ffe0ff */
[----:B0-----:R-:W-:-:S05]  /*7850*/  @!P6 IMAD.WIDE.U32 R4, R5, 0x4, R30 ;  /* 0x000000040504e825 */ /* 0x001fca00078e001e */
[----:B------:R0:W-:Y:S01]  /*7860*/  @!P6 STG.E desc[UR10][R4.64], R34 ;  /* 0x000000220400e986 */ /* 0x0001e2000c10190a */
[----:B------:R-:W-:Y:S01]  /*7870*/  ISETP.GE.U32.OR P6, PT, R2, UR4, P2 ;  /* 0x0000000402007c0c */ /* 0x000fe200097c6470 */
[----:B---3--:R-:W-:-:S05]  /*7880*/  @!P0 IMAD.WIDE.U32 R22, R23, 0x4, R36 ;  /* 0x0000000417168825 */ /* 0x008fca00078e0024 */
[----:B------:R2:W-:Y:S01]  /*7890*/  @!P0 STG.E desc[UR10][R22.64], R27 ;  /* 0x0000001b16008986 */ /* 0x0005e2000c10190a */
[----:B------:R-:W-:Y:S01]  /*78a0*/  ISETP.GE.U32.OR P0, PT, R2, UR4, P1 ;  /* 0x0000000402007c0c */ /* 0x000fe20008f06470 */
[----:B-1----:R-:W-:-:S05]  /*78b0*/  @!P5 IMAD.WIDE.U32 R14, R7, 0x4, R38 ;  /* 0x00000004070ed825 */ /* 0x002fca00078e0026 */
[----:B------:R-:W1:Y:S01]  /*78c0*/  @!P6 LDC.64 R28, c[0x0][0x390] ;  /* 0x0000e400ff1ceb82 */ /* 0x000e620000000a00 */
[----:B0-----:R-:W-:Y:S01]  /*78d0*/  @!P6 IADD3 R5, PT, PT, R45, R0, RZ ;  /* 0x000000002d05e210 */ /* 0x001fe20007ffe0ff */
[----:B------:R0:W-:Y:S01]  /*78e0*/  @!P5 STG.E desc[UR10][R14.64], R32 ;  /* 0x000000200e00d986 */ /* 0x0001e2000c10190a */
[----:B------:R-:W-:Y:S02]  /*78f0*/  ISETP.GE.U32.OR P5, PT, R3, UR4, P4 ;  /* 0x0000000403007c0c */ /* 0x000fe4000a7a6470 */
[----:B------:R-:W-:-:S03]  /*7900*/  ISETP.GE.U32.OR P4, PT, R9, UR4, P4 ;  /* 0x0000000409007c0c */ /* 0x000fc6000a786470 */
[----:B------:R-:W2:Y:S01]  /*7910*/  @!P0 LDC.64 R30, c[0x0][0x390] ;  /* 0x0000e400ff1e8b82 */ /* 0x000ea20000000a00 */
[----:B------:R-:W-:-:S07]  /*7920*/  @!P0 IADD3 R7, PT, PT, R13, R0, RZ ;  /* 0x000000000d078210 */ /* 0x000fce0007ffe0ff */
[----:B------:R-:W0:Y:S02]  /*7930*/  @!P5 LDC.64 R36, c[0x0][0x390] ;  /* 0x0000e400ff24db82 */ /* 0x000e240000000a00 */
[----:B------:R-:W-:Y:S01]  /*7940*/  @!P4 IADD3 R11, PT, PT, R21, R10, RZ ;  /* 0x0000000a150bc210 */ /* 0x000fe20007ffe0ff */
[----:B-1----:R-:W-:-:S05]  /*7950*/  @!P6 IMAD.WIDE.U32 R4, R5, 0x4, R28 ;  /* 0x000000040504e825 */ /* 0x002fca00078e001c */
[----:B------:R1:W-:Y:S01]  /*7960*/  @!P6 STG.E desc[UR10][R4.64], R18 ;  /* 0x000000120400e986 */ /* 0x0003e2000c10190a */
[----:B------:R-:W-:Y:S01]  /*7970*/  ISETP.GE.U32.OR P6, PT, R3, UR4, P2 ;  /* 0x0000000403007c0c */ /* 0x000fe200097c6470 */
[----:B--2---:R-:W-:Y:S01]  /*7980*/  @!P0 IMAD.WIDE.U32 R22, R7, 0x4, R30 ;  /* 0x0000000407168825 */ /* 0x004fe200078e001e */
[----:B------:R-:W-:Y:S02]  /*7990*/  @!P5 IADD3 R7, PT, PT, R21, R8, RZ ;  /* 0x000000081507d210 */ /* 0x000fe40007ffe0ff */
[----:B------:R-:W-:Y:S02]  /*79a0*/  ISETP.GE.U32.OR P2, PT, R9, UR4, P2 ;  /* 0x0000000409007c0c */ /* 0x000fe40009746470 */
[----:B------:R2:W-:Y:S01]  /*79b0*/  @!P0 STG.E desc[UR10][R22.64], R16 ;  /* 0x0000001016008986 */ /* 0x0005e2000c10190a */
[----:B------:R-:W-:Y:S01]  /*79c0*/  ISETP.GE.U32.OR P0, PT, R3, UR4, P3 ;  /* 0x0000000403007c0c */ /* 0x000fe20009f06470 */
[----:B0-----:R-:W-:Y:S01]  /*79d0*/  @!P5 IMAD.WIDE.U32 R14, R7, 0x4, R36 ;  /* 0x00000004070ed825 */ /* 0x001fe200078e0024 */
[----:B------:R-:W-:-:S04]  /*79e0*/  ISETP.GE.U32.OR P3, PT, R9, UR4, P3 ;  /* 0x0000000409007c0c */ /* 0x000fc80009f66470 */
[----:B-1----:R-:W0:Y:S01]  /*79f0*/  @!P6 LDC.64 R4, c[0x0][0x390] ;  /* 0x0000e400ff04eb82 */ /* 0x002e220000000a00 */
[----:B------:R1:W-:Y:S01]  /*7a00*/  @!P5 STG.E desc[UR10][R14.64], R17 ;  /* 0x000000110e00d986 */ /* 0x0003e2000c10190a */
[----:B------:R-:W-:Y:S02]  /*7a10*/  ISETP.GE.U32.OR P5, PT, R3, UR4, P1 ;  /* 0x0000000403007c0c */ /* 0x000fe40008fa6470 */
[----:B------:R-:W-:Y:S01]  /*7a20*/  ISETP.GE.U32.OR P1, PT, R9, UR4, P1 ;  /* 0x0000000409007c0c */ /* 0x000fe20008f26470 */
[----:B------:R-:W3:Y:S01]  /*7a30*/  LDCU UR4, c[0x0][0x374] ;  /* 0x00006e80ff0477ac */ /* 0x000ee20008000800 */
[-C--:B------:R-:W-:Y:S02]  /*7a40*/  @!P6 IADD3 R9, PT, PT, R45, R8.reuse, RZ ;  /* 0x000000082d09e210 */ /* 0x080fe40007ffe0ff */
[----:B------:R-:W4:Y:S01]  /*7a50*/  @!P0 LDC.64 R2, c[0x0][0x390] ;  /* 0x0000e400ff028b82 */ /* 0x000f220000000a00 */
[C---:B------:R-:W-:Y:S02]  /*7a60*/  @!P0 IADD3 R7, PT, PT, R43.reuse, R8, RZ ;  /* 0x000000082b078210 */ /* 0x040fe40007ffe0ff */
[----:B------:R-:W-:-:S02]  /*7a70*/  @!P3 IADD3 R43, PT, PT, R43, R10, RZ ;  /* 0x0000000a2b2bb210 */ /* 0x000fc40007ffe0ff */
[----:B------:R-:W-:-:S03]  /*7a80*/  @!P2 IADD3 R45, PT, PT, R45, R10, RZ ;  /* 0x0000000a2d2da210 */ /* 0x000fc60007ffe0ff */
[----:B------:R-:W5:Y:S08]  /*7a90*/  @!P5 LDC.64 R18, c[0x0][0x390] ;  /* 0x0000e400ff12db82 */ /* 0x000f700000000a00 */
[----:B--2---:R-:W2:Y:S01]  /*7aa0*/  @!P4 LDC.64 R22, c[0x0][0x390] ;  /* 0x0000e400ff16cb82 */ /* 0x004ea20000000a00 */
[----:B0-----:R-:W-:Y:S01]  /*7ab0*/  @!P6 IMAD.WIDE.U32 R4, R9, 0x4, R4 ;  /* 0x000000040904e825 */ /* 0x001fe200078e0004 */
[----:B------:R-:W-:Y:S01]  /*7ac0*/  @!P5 IADD3 R9, PT, PT, R13, R8, RZ ;  /* 0x000000080d09d210 */ /* 0x000fe20007ffe0ff */
[----:B---3--:R-:W-:-:S05]  /*7ad0*/  ULEA UR6, UR4, UR6, 0x7 ;  /* 0x0000000604067291 */ /* 0x008fca000f8e38ff */
[----:B------:R-:W0:Y:S01]  /*7ae0*/  @!P3 LDC.64 R28, c[0x0][0x390] ;  /* 0x0000e400ff1cbb82 */ /* 0x000e220000000a00 */
[----:B----4-:R-:W-:Y:S01]  /*7af0*/  @!P0 IMAD.WIDE.U32 R2, R7, 0x4, R2 ;  /* 0x0000000407028825 */ /* 0x010fe200078e0002 */
[----:B------:R-:W-:-:S04]  /*7b00*/  @!P1 IADD3 R7, PT, PT, R13, R10, RZ ;  /* 0x0000000a0d079210 */ /* 0x000fc80007ffe0ff */
[----:B------:R3:W-:Y:S01]  /*7b10*/  @!P0 STG.E desc[UR10][R2.64], R26 ;  /* 0x0000001a02008986 */ /* 0x0007e2000c10190a */
[----:B------:R-:W-:Y:S01]  /*7b20*/  ISETP.LE.U32.AND P0, PT, R6, UR6, PT ;  /* 0x0000000606007c0c */ /* 0x000fe2000bf03070 */
[----:B-1----:R-:W1:Y:S01]  /*7b30*/  @!P2 LDC.64 R14, c[0x0][0x390] ;  /* 0x0000e400ff0eab82 */ /* 0x002e620000000a00 */
[----:B-----5:R-:W-:Y:S01]  /*7b40*/  @!P5 IMAD.WIDE.U32 R8, R9, 0x4, R18 ;  /* 0x000000040908d825 */ /* 0x020fe200078e0012 */
[----:B------:R3:W-:Y:S04]  /*7b50*/  @!P6 STG.E desc[UR10][R4.64], R25 ;  /* 0x000000190400e986 */ /* 0x0007e8000c10190a */
[----:B------:R3:W-:Y:S02]  /*7b60*/  @!P5 STG.E desc[UR10][R8.64], R24 ;  /* 0x000000180800d986 */ /* 0x0007e4000c10190a */
[----:B------:R-:W4:Y:S01]  /*7b70*/  @!P1 LDC.64 R16, c[0x0][0x390] ;  /* 0x0000e400ff109b82 */ /* 0x000f220000000a00 */
[----:B--2---:R-:W-:-:S05]  /*7b80*/  @!P4 IMAD.WIDE.U32 R10, R11, 0x4, R22 ;  /* 0x000000040b0ac825 */ /* 0x004fca00078e0016 */
[----:B------:R3:W-:Y:S01]  /*7b90*/  @!P4 STG.E desc[UR10][R10.64], R40 ;  /* 0x000000280a00c986 */ /* 0x0007e2000c10190a */
[----:B0-----:R-:W-:-:S05]  /*7ba0*/  @!P3 IMAD.WIDE.U32 R12, R43, 0x4, R28 ;  /* 0x000000042b0cb825 */ /* 0x001fca00078e001c */
[----:B------:R3:W-:Y:S01]  /*7bb0*/  @!P3 STG.E desc[UR10][R12.64], R74 ;  /* 0x0000004a0c00b986 */ /* 0x0007e2000c10190a */
[----:B-1----:R-:W-:-:S05]  /*7bc0*/  @!P2 IMAD.WIDE.U32 R14, R45, 0x4, R14 ;  /* 0x000000042d0ea825 */ /* 0x002fca00078e000e */
[----:B------:R3:W-:Y:S01]  /*7bd0*/  @!P2 STG.E desc[UR10][R14.64], R71 ;  /* 0x000000470e00a986 */ /* 0x0007e2000c10190a */
[----:B----4-:R-:W-:-:S05]  /*7be0*/  @!P1 IMAD.WIDE.U32 R16, R7, 0x4, R16 ;  /* 0x0000000407109825 */ /* 0x010fca00078e0010 */
[----:B------:R3:W-:Y:S01]  /*7bf0*/  @!P1 STG.E desc[UR10][R16.64], R72 ;  /* 0x0000004810009986 */ /* 0x0007e2000c10190a */
[----:B------:R-:W-:Y:S05]  /*7c00*/  @!P0 BRA `(.L_x_25) ;  /* 0xffffff9c002c8947 */ /* 0x000fea000383ffff */
.L_x_11:
[----:B------:R-:W0:Y:S01]  /*7c10*/  LDCU UR4, c[0x0][0x370] ;  /* 0x00006e00ff0477ac */ /* 0x000e220008000800 */
[----:B------:R-:W1:Y:S01]  /*7c20*/  LDCU UR6, c[0x0][0x398] ;  /* 0x00007300ff0677ac */ /* 0x000e620008000800 */
[----:B0-----:R-:W-:-:S04]  /*7c30*/  ULEA UR5, UR4, UR5, 0x7 ;  /* 0x0000000504057291 */ /* 0x001fc8000f8e38ff */
[----:B-1----:R-:W-:-:S09]  /*7c40*/  UISETP.GE.U32.AND UP0, UPT, UR5, UR6, UPT ;  /* 0x000000060500728c */ /* 0x002fd2000bf06070 */
[----:B------:R-:W-:Y:S05]  /*7c50*/  BRA.U !UP0, `(.L_x_7) ;  /* 0xffffff9d08047547 */ /* 0x000fea000b83ffff */
[----:B------:R-:W-:Y:S05]  /*7c60*/  EXIT ;  /* 0x000000000000794d */ /* 0x000fea0003800000 */
.L_x_26:
        /* <DEDUP_REMOVED lines=9> */
.L_x_29:


//--------------------- .nv.global.init           --------------------------
	.section	.nv.global.init,"aw",@progbits
.nv.global.init:
	.type		$str$2,@object
	.size		$str$2,($str - $str$2)
$str$2:
        /*0000*/ 	.byte	0x62, 0x6c, 0x6f, 0x63, 0x6b, 0x44, 0x69, 0x6d, 0x2e, 0x79, 0x20, 0x3c, 0x3d, 0x20, 0x54, 0x4e
        /*0010*/ 	.byte	0x00
	.type		$str,@object
	.size		$str,($str$1 - $str)
$str:
        /*0011*/ 	.byte	0x62, 0x6c, 0x6f, 0x63, 0x6b, 0x44, 0x69, 0x6d, 0x2e, 0x78, 0x20, 0x3c, 0x3d, 0x20, 0x54, 0x4d
        /*0021*/ 	.byte	0x00
	.type		$str$1,@object
	.size		$str$1,(__unnamed_1 - $str$1)
$str$1:
        /*0022*/ 	.byte	0x2f, 0x74, 0x6d, 0x70, 0x2f, 0x73, 0x61, 0x73, 0x73, 0x5f, 0x63, 0x75, 0x5f, 0x68, 0x32, 0x39
        /*0032*/ 	.byte	0x6d, 0x72, 0x34, 0x6e, 0x7a, 0x2f, 0x6b, 0x2e, 0x63, 0x75, 0x00
	.type		__unnamed_1,@object
	.size		__unnamed_1,(.L_0 - __unnamed_1)
__unnamed_1:
        /*003d*/ 	.byte	0x76, 0x6f, 0x69, 0x64, 0x20, 0x54, 0x4b, 0x28, 0x76, 0x61, 0x6c, 0x5f, 0x74, 0x20, 0x2a, 0x2c
        /*004d*/ 	.byte	0x20, 0x70, 0x6f, 0x73, 0x5f, 0x74, 0x2c, 0x20, 0x70, 0x6f, 0x73, 0x5f, 0x74, 0x2c, 0x20, 0x76
        /*005d*/ 	.byte	0x61, 0x6c, 0x5f, 0x74, 0x20, 0x2a, 0x29, 0x20, 0x5b, 0x77, 0x69, 0x74, 0x68, 0x20, 0x76, 0x61
        /*006d*/ 	.byte	0x6c, 0x5f, 0x74, 0x20, 0x3d, 0x20, 0x69, 0x6e, 0x74, 0x3b, 0x20, 0x70, 0x6f, 0x73, 0x5f, 0x74
        /*007d*/ 	.byte	0x20, 0x3d, 0x20, 0x75, 0x6e, 0x73, 0x69, 0x67, 0x6e, 0x65, 0x64, 0x20, 0x69, 0x6e, 0x74, 0x3b
        /*008d*/ 	.byte	0x20, 0x75, 0x6e, 0x73, 0x69, 0x67, 0x6e, 0x65, 0x64, 0x20, 0x69, 0x6e, 0x74, 0x20, 0x54, 0x4d
        /*009d*/ 	.byte	0x20, 0x3d, 0x20, 0x33, 0x33, 0x55, 0x3b, 0x20, 0x75, 0x6e, 0x73, 0x69, 0x67, 0x6e, 0x65, 0x64
        /*00ad*/ 	.byte	0x20, 0x69, 0x6e, 0x74, 0x20, 0x54, 0x4e, 0x20, 0x3d, 0x20, 0x33, 0x33, 0x55, 0x5d, 0x00
.L_0:


//--------------------- .nv.shared._Z2TKIijLj33ELj33EEvPT_T0_S2_S1_ --------------------------
	.section	.nv.shared._Z2TKIijLj33ELj33EEvPT_T0_S2_S1_,"aw",@nobits
	.sectionflags	@""
	.align	4
.nv.shared._Z2TKIijLj33ELj33EEvPT_T0_S2_S1_:
	.zero		5380


//--------------------- .nv.shared.reserved.0     --------------------------
	.section	.nv.shared.reserved.0,"aw",@nobits
	.weak		__nv_reservedSMEM_offset_0_alias
	.size		__nv_reservedSMEM_offset_0_alias, 0, 64
	.other		__nv_reservedSMEM_offset_0_alias,@"STO_CUDA_RESERVED_SHARED STV_DEFAULT"
__nv_reservedSMEM_offset_0_alias:
	.zero		0
	.zero		64


//--------------------- .nv.shared._Z2K2PKiS0_Pijjj --------------------------
	.section	.nv.shared._Z2K2PKiS0_Pijjj,"aw",@nobits
	.sectionflags	@""
	.align	4
.nv.shared._Z2K2PKiS0_Pijjj:
	.zero		17408


//--------------------- .nv.constant0._Z2TKIijLj33ELj33EEvPT_T0_S2_S1_ --------------------------
	.section	.nv.constant0._Z2TKIijLj33ELj33EEvPT_T0_S2_S1_,"a",@progbits
	.sectionflags	@""
	.align	4
.nv.constant0._Z2TKIijLj33ELj33EEvPT_T0_S2_S1_:
	.zero		920


//--------------------- .nv.constant0._Z9fooKernelv --------------------------
	.section	.nv.constant0._Z9fooKernelv,"a",@progbits
	.sectionflags	@""
	.align	4
.nv.constant0._Z9fooKernelv:
	.zero		896


//--------------------- .nv.constant0._Z2K2PKiS0_Pijjj --------------------------
	.section	.nv.constant0._Z2K2PKiS0_Pijjj,"a",@progbits
	.sectionflags	@""
	.align	4
.nv.constant0._Z2K2PKiS0_Pijjj:
	.zero		932


//--------------------- SYMBOLS --------------------------

	.type		.nv.reservedSmem.offset0,@object
	.size		.nv.reservedSmem.offset0,0x4
	.type		.nv.reservedSmem.cap,@object
	.size		.nv.reservedSmem.cap,0x4
	.type		__assertfail,@function
